	.target	sm_80

	.elftype	@"ET_EXEC"


//--------------------- .note.nv.tkinfo           --------------------------
	.section	.note.nv.tkinfo,"",@"SHT_NOTE"
	.sectionflags	@"SHF_NOTE_NV_TKINFO"
	.tkinfo
        /*0018*/ 	.word	0x00000002
        /*0030*/ 	.string	""
        /*0030*/ 	.string	"ptxas"
        /*0030*/ 	.string	"Cuda compilation tools, release 13.0, V13.0.88"
        /*0030*/ 	.string	"Build cuda_13.0.r13.0/compiler.36424714_0"
        /*0030*/ 	.string	"-v  -suppress-debug-info  -lineinfo  -arch sm_80 "



//--------------------- .note.nv.cuinfo           --------------------------
	.section	.note.nv.cuinfo,"",@"SHT_NOTE"
	.sectionflags	@"SHF_NOTE_NV_CUINFO"
        /*0018*/ 	.short	0x0002
        /*001a*/ 	.short	0x0050
        /*001c*/ 	.short	0x0082
	.zero		2


//--------------------- .nv.info                  --------------------------
	.section	.nv.info,"",@"SHT_CUDA_INFO"
	.align	4


	//----- nvinfo : EIATTR_REGCOUNT
	.align		4
        /*0000*/ 	.byte	0x04, 0x2f
        /*0002*/ 	.short	(.L_1 - .L_0)
	.align		4
.L_0:
        /*0004*/ 	.word	index@(matmul_kernel)
        /*0008*/ 	.word	0x00000080


	//----- nvinfo : EIATTR_FRAME_SIZE
	.align		4
.L_1:
        /*000c*/ 	.byte	0x04, 0x11
        /*000e*/ 	.short	(.L_3 - .L_2)
	.align		4
.L_2:
        /*0010*/ 	.word	index@(matmul_kernel)
        /*0014*/ 	.word	0x00000000


	//----- nvinfo : EIATTR_MIN_STACK_SIZE
	.align		4
.L_3:
        /*0018*/ 	.byte	0x04, 0x12
        /*001a*/ 	.short	(.L_5 - .L_4)
	.align		4
.L_4:
        /*001c*/ 	.word	index@(matmul_kernel)
        /*0020*/ 	.word	0x00000000
.L_5:


//--------------------- .nv.info.matmul_kernel    --------------------------
	.section	.nv.info.matmul_kernel,"",@"SHT_CUDA_INFO"
	.sectionflags	@""
	.align	4


	//----- nvinfo : EIATTR_CUDA_API_VERSION
	.align		4
        /*0000*/ 	.byte	0x04, 0x37
        /*0002*/ 	.short	(.L_7 - .L_6)
.L_6:
        /*0004*/ 	.word	0x00000082


	//----- nvinfo : EIATTR_SW2861232_WAR
	.align		4
.L_7:
        /*0008*/ 	.byte	0x01, 0x35
	.zero		2


	//----- nvinfo : EIATTR_PARAM_CBANK
	.align		4
        /*000c*/ 	.byte	0x04, 0x0a
        /*000e*/ 	.short	(.L_9 - .L_8)
	.align		4
.L_8:
        /*0010*/ 	.word	index@(.nv.constant0.matmul_kernel)
        /*0014*/ 	.short	0x0160
        /*0016*/ 	.short	0x0050


	//----- nvinfo : EIATTR_CBANK_PARAM_SIZE
	.align		4
.L_9:
        /*0018*/ 	.byte	0x03, 0x19
        /*001a*/ 	.short	0x0050


	//----- nvinfo : EIATTR_KPARAM_INFO
	.align		4
        /*001c*/ 	.byte	0x04, 0x17
        /*001e*/ 	.short	(.L_11 - .L_10)
.L_10:
        /*0020*/ 	.word	0x00000000
        /*0024*/ 	.short	0x000d
        /*0026*/ 	.short	0x0048
        /*0028*/ 	.byte	0x00, 0xf4, 0x21, 0x00


	//----- nvinfo : EIATTR_KPARAM_INFO
	.align		4
.L_11:
        /*002c*/ 	.byte	0x04, 0x17
        /*002e*/ 	.short	(.L_13 - .L_12)
.L_12:
        /*0030*/ 	.word	0x00000000
        /*0034*/ 	.short	0x000c
        /*0036*/ 	.short	0x0040
        /*0038*/ 	.byte	0x00, 0xf4, 0x21, 0x00


	//----- nvinfo : EIATTR_KPARAM_INFO
	.align		4
.L_13:
        /*003c*/ 	.byte	0x04, 0x17
        /*003e*/ 	.short	(.L_15 - .L_14)
.L_14:
        /*0040*/ 	.word	0x00000000
        /*0044*/ 	.short	0x000b
        /*0046*/ 	.short	0x0038
        /*0048*/ 	.byte	0x00, 0xf0, 0x11, 0x00


	//----- nvinfo : EIATTR_KPARAM_INFO
	.align		4
.L_15:
        /*004c*/ 	.byte	0x04, 0x17
        /*004e*/ 	.short	(.L_17 - .L_16)
.L_16:
        /*0050*/ 	.word	0x00000000
        /*0054*/ 	.short	0x000a
        /*0056*/ 	.short	0x0034
        /*0058*/ 	.byte	0x00, 0xf0, 0x11, 0x00


	//----- nvinfo : EIATTR_KPARAM_INFO
	.align		4
.L_17:
        /*005c*/ 	.byte	0x04, 0x17
        /*005e*/ 	.short	(.L_19 - .L_18)
.L_18:
        /*0060*/ 	.word	0x00000000
        /*0064*/ 	.short	0x0009
        /*0066*/ 	.short	0x0030
        /*0068*/ 	.byte	0x00, 0xf0, 0x11, 0x00


	//----- nvinfo : EIATTR_KPARAM_INFO
	.align		4
.L_19:
        /*006c*/ 	.byte	0x04, 0x17
        /*006e*/ 	.short	(.L_21 - .L_20)
.L_20:
        /*0070*/ 	.word	0x00000000
        /*0074*/ 	.short	0x0008
        /*0076*/ 	.short	0x002c
        /*0078*/ 	.byte	0x00, 0xf0, 0x11, 0x00


	//----- nvinfo : EIATTR_KPARAM_INFO
	.align		4
.L_21:
        /*007c*/ 	.byte	0x04, 0x17
        /*007e*/ 	.short	(.L_23 - .L_22)
.L_22:
        /*0080*/ 	.word	0x00000000
        /*0084*/ 	.short	0x0007
        /*0086*/ 	.short	0x0028
        /*0088*/ 	.byte	0x00, 0xf0, 0x11, 0x00


	//----- nvinfo : EIATTR_KPARAM_INFO
	.align		4
.L_23:
        /*008c*/ 	.byte	0x04, 0x17
        /*008e*/ 	.short	(.L_25 - .L_24)
.L_24:
        /*0090*/ 	.word	0x00000000
        /*0094*/ 	.short	0x0006
        /*0096*/ 	.short	0x0024
        /*0098*/ 	.byte	0x00, 0xf0, 0x11, 0x00


	//----- nvinfo : EIATTR_KPARAM_INFO
	.align		4
.L_25:
        /*009c*/ 	.byte	0x04, 0x17
        /*009e*/ 	.short	(.L_27 - .L_26)
.L_26:
        /*00a0*/ 	.word	0x00000000
        /*00a4*/ 	.short	0x0005
        /*00a6*/ 	.short	0x0020
        /*00a8*/ 	.byte	0x00, 0xf0, 0x11, 0x00


	//----- nvinfo : EIATTR_KPARAM_INFO
	.align		4
.L_27:
        /*00ac*/ 	.byte	0x04, 0x17
        /*00ae*/ 	.short	(.L_29 - .L_28)
.L_28:
        /*00b0*/ 	.word	0x00000000
        /*00b4*/ 	.short	0x0004
        /*00b6*/ 	.short	0x001c
        /*00b8*/ 	.byte	0x00, 0xf0, 0x11, 0x00


	//----- nvinfo : EIATTR_KPARAM_INFO
	.align		4
.L_29:
        /*00bc*/ 	.byte	0x04, 0x17
        /*00be*/ 	.short	(.L_31 - .L_30)
.L_30:
        /*00c0*/ 	.word	0x00000000
        /*00c4*/ 	.short	0x0003
        /*00c6*/ 	.short	0x0018
        /*00c8*/ 	.byte	0x00, 0xf0, 0x11, 0x00


	//----- nvinfo : EIATTR_KPARAM_INFO
	.align		4
.L_31:
        /*00cc*/ 	.byte	0x04, 0x17
        /*00ce*/ 	.short	(.L_33 - .L_32)
.L_32:
        /*00d0*/ 	.word	0x00000000
        /*00d4*/ 	.short	0x0002
        /*00d6*/ 	.short	0x0010
        /*00d8*/ 	.byte	0x00, 0xf4, 0x21, 0x00


	//----- nvinfo : EIATTR_KPARAM_INFO
	.align		4
.L_33:
        /*00dc*/ 	.byte	0x04, 0x17
        /*00de*/ 	.short	(.L_35 - .L_34)
.L_34:
        /*00e0*/ 	.word	0x00000000
        /*00e4*/ 	.short	0x0001
        /*00e6*/ 	.short	0x0008
        /*00e8*/ 	.byte	0x00, 0xf4, 0x21, 0x00


	//----- nvinfo : EIATTR_KPARAM_INFO
	.align		4
.L_35:
        /*00ec*/ 	.byte	0x04, 0x17
        /*00ee*/ 	.short	(.L_37 - .L_36)
.L_36:
        /*00f0*/ 	.word	0x00000000
        /*00f4*/ 	.short	0x0000
        /*00f6*/ 	.short	0x0000
        /*00f8*/ 	.byte	0x00, 0xf4, 0x21, 0x00


	//----- nvinfo : EIATTR_MAXREG_COUNT
	.align		4
.L_37:
        /*00fc*/ 	.byte	0x03, 0x1b
        /*00fe*/ 	.short	0x0080


	//----- nvinfo : EIATTR_NUM_BARRIERS
	.align		4
        /*0100*/ 	.byte	0x02, 0x4c
        /*0102*/ 	.byte	0x01
	.zero		1


	//----- nvinfo : EIATTR_MERCURY_ISA_VERSION
	.align		4
        /*0104*/ 	.byte	0x03, 0x5f
        /*0106*/ 	.short	0x0000


	//----- nvinfo : EIATTR_EXIT_INSTR_OFFSETS
	.align		4
        /*0108*/ 	.byte	0x04, 0x1c
        /*010a*/ 	.short	(.L_39 - .L_38)


	//   ....[0]....
.L_38:
        /*010c*/ 	.word	0x00002960


	//   ....[1]....
        /*0110*/ 	.word	0x00002990


	//----- nvinfo : EIATTR_REQNTID
	.align		4
.L_39:
        /*0114*/ 	.byte	0x04, 0x10
        /*0116*/ 	.short	(.L_41 - .L_40)
.L_40:
        /*0118*/ 	.word	0x00000200
        /*011c*/ 	.word	0x00000001
        /*0120*/ 	.word	0x00000001
.L_41:


//--------------------- .nv.callgraph             --------------------------
	.section	.nv.callgraph,"",@"SHT_CUDA_CALLGRAPH"
	.align	4
	.sectionentsize	8
	.align		4
        /*0000*/ 	.word	0x00000000
	.align		4
        /*0004*/ 	.word	0xffffffff
	.align		4
        /*0008*/ 	.word	0x00000000
	.align		4
        /*000c*/ 	.word	0xfffffffe
	.align		4
        /*0010*/ 	.word	0x00000000
	.align		4
        /*0014*/ 	.word	0xfffffffd
	.align		4
        /*0018*/ 	.word	0x00000000
	.align		4
        /*001c*/ 	.word	0xfffffffc


//--------------------- .nv.rel.action            --------------------------
	.section	.nv.rel.action,"",@"SHT_CUDA_RELOCINFO"
	.align	8
	.sectionentsize	8
        /*0000*/ 	.byte	0x73, 0x00, 0x00, 0x00, 0x00, 0x00, 0x00, 0x00, 0x00, 0x00, 0x00, 0x11, 0x25, 0x00, 0x05, 0x36


//--------------------- .nv.constant0.matmul_kernel --------------------------
	.section	.nv.constant0.matmul_kernel,"a",@progbits
	.sectionflags	@""
	.align	4
.nv.constant0.matmul_kernel:
	.zero		432


//--------------------- .text.matmul_kernel       --------------------------
	.section	.text.matmul_kernel,"ax",@progbits
	.sectioninfo	@"SHI_REGISTERS=128"
	.align	128
        .global         matmul_kernel
        .type           matmul_kernel,@function
        .size           matmul_kernel,(.L_x_4 - matmul_kernel)
        .other          matmul_kernel,@"STO_CUDA_ENTRY STV_DEFAULT"
matmul_kernel:
.text.matmul_kernel:
[----:B------:R-:W-:Y:S02]  /*0000*/  IMAD.MOV.U32 R1, RZ, RZ, c[0x0][0x28] ;  /* 0x00000a00ff017624 */ /* 0x000fe400078e00ff */
[----:B------:R-:W-:Y:S01]  /*0010*/  IMAD.MOV.U32 R0, RZ, RZ, c[0x0][0x17c] ;  /* 0x00005f00ff007624 */ /* 0x000fe200078e00ff */
[----:B------:R-:W0:Y:S01]  /*0020*/  S2R R5, SR_CTAID.X ;  /* 0x0000000000057919 */ /* 0x000e220000002500 */
[----:B------:R-:W-:Y:S01]  /*0030*/  IMAD.MOV.U32 R95, RZ, RZ, c[0x0][0x180] ;  /* 0x00006000ff5f7624 */ /* 0x000fe200078e00ff */
[----:B------:R-:W-:Y:S02]  /*0040*/  ULDC UR4, c[0x0][0x180] ;  /* 0x0000600000047ab9 */ /* 0x000fe40000000800 */
[----:B------:R-:W-:Y:S01]  /*0050*/  IADD3 R0, R0, 0x3f, RZ ;  /* 0x0000003f00007810 */ /* 0x000fe20007ffe0ff */
[----:B------:R-:W1:Y:S01]  /*0060*/  S2R R85, SR_TID.X ;  /* 0x0000000000557919 */ /* 0x000e620000002100 */
[----:B------:R-:W-:Y:S01]  /*0070*/  IADD3 R95, R95, 0x1f, RZ ;  /* 0x0000001f5f5f7810 */ /* 0x000fe20007ffe0ff */
[----:B------:R-:W-:Y:S01]  /*0080*/  ULDC.64 UR6, c[0x0][0x118] ;  /* 0x0000460000067ab9 */ /* 0x000fe20000000a00 */
[----:B------:R-:W-:-:S04]  /*0090*/  SHF.R.S32.HI R3, RZ, 0x1f, R0 ;  /* 0x0000001fff037819 */ /* 0x000fc80000011400 */
[----:B------:R-:W-:-:S04]  /*00a0*/  LEA.HI R3, R3, R0, RZ, 0x6 ;  /* 0x0000000003037211 */ /* 0x000fc800078f30ff */
[----:B------:R-:W-:-:S05]  /*00b0*/  SHF.R.S32.HI R3, RZ, 0x6, R3 ;  /* 0x00000006ff037819 */ /* 0x000fca0000011403 */
[----:B------:R-:W-:Y:S01]  /*00c0*/  IMAD.SHL.U32 R4, R3, 0x8, RZ ;  /* 0x0000000803047824 */ /* 0x000fe200078e00ff */
[----:B0-----:R-:W-:-:S04]  /*00d0*/  IABS R8, R5 ;  /* 0x0000000500087213 */ /* 0x001fc80000000000 */
[-C--:B------:R-:W-:Y:S02]  /*00e0*/  IABS R7, R4.reuse ;  /* 0x0000000400077213 */ /* 0x080fe40000000000 */
[----:B------:R-:W-:Y:S02]  /*00f0*/  IABS R10, R4 ;  /* 0x00000004000a7213 */ /* 0x000fe40000000000 */
[----:B------:R-:W0:Y:S01]  /*0100*/  I2F.RP R0, R7 ;  /* 0x0000000700007306 */ /* 0x000e220000209400 */
[----:B-1----:R-:W-:-:S04]  /*0110*/  SHF.R.U32.HI R113, RZ, 0x8, R85 ;  /* 0x00000008ff717819 */ /* 0x002fc80000011655 */
[----:B------:R-:W-:-:S04]  /*0120*/  SGXT.U32 R113, R113, 0x1 ;  /* 0x000000017171781a */ /* 0x000fc80000000000 */
[C---:B------:R-:W-:Y:S02]  /*0130*/  LOP3.LUT R111, R113.reuse, 0x2, RZ, 0xfc, !PT ;  /* 0x00000002716f7812 */ /* 0x040fe400078efcff */
[C---:B------:R-:W-:Y:S02]  /*0140*/  LOP3.LUT R110, R113.reuse, 0x4, RZ, 0xfc, !PT ;  /* 0x00000004716e7812 */ /* 0x040fe400078efcff */
[C---:B------:R-:W-:Y:S02]  /*0150*/  LOP3.LUT R109, R113.reuse, 0x6, RZ, 0xfc, !PT ;  /* 0x00000006716d7812 */ /* 0x040fe400078efcff */
[C---:B------:R-:W-:Y:S01]  /*0160*/  LOP3.LUT R108, R113.reuse, 0x8, RZ, 0xfc, !PT ;  /* 0x00000008716c7812 */ /* 0x040fe200078efcff */
[----:B0-----:R-:W0:Y:S01]  /*0170*/  MUFU.RCP R0, R0 ;  /* 0x0000000000007308 */ /* 0x001e220000001000 */
[C---:B------:R-:W-:Y:S02]  /*0180*/  LOP3.LUT R107, R113.reuse, 0xa, RZ, 0xfc, !PT ;  /* 0x0000000a716b7812 */ /* 0x040fe400078efcff */
[----:B------:R-:W-:-:S02]  /*0190*/  LOP3.LUT R106, R113, 0xc, RZ, 0xfc, !PT ;  /* 0x0000000c716a7812 */ /* 0x000fc400078efcff */
[C---:B------:R-:W-:Y:S02]  /*01a0*/  LOP3.LUT R105, R113.reuse, 0xe, RZ, 0xfc, !PT ;  /* 0x0000000e71697812 */ /* 0x040fe400078efcff */
[C---:B------:R-:W-:Y:S02]  /*01b0*/  LOP3.LUT R104, R113.reuse, 0x10, RZ, 0xfc, !PT ;  /* 0x0000001071687812 */ /* 0x040fe400078efcff */
[C---:B------:R-:W-:Y:S02]  /*01c0*/  LOP3.LUT R103, R113.reuse, 0x12, RZ, 0xfc, !PT ;  /* 0x0000001271677812 */ /* 0x040fe400078efcff */
[C---:B------:R-:W-:Y:S02]  /*01d0*/  LOP3.LUT R102, R113.reuse, 0x14, RZ, 0xfc, !PT ;  /* 0x0000001471667812 */ /* 0x040fe400078efcff */
[C---:B------:R-:W-:Y:S02]  /*01e0*/  LOP3.LUT R101, R113.reuse, 0x16, RZ, 0xfc, !PT ;  /* 0x0000001671657812 */ /* 0x040fe400078efcff */
[----:B------:R-:W-:-:S02]  /*01f0*/  LOP3.LUT R100, R113, 0x18, RZ, 0xfc, !PT ;  /* 0x0000001871647812 */ /* 0x000fc400078efcff */
[----:B0-----:R-:W-:Y:S01]  /*0200*/  IADD3 R2, R0, 0xffffffe, RZ ;  /* 0x0ffffffe00027810 */ /* 0x001fe20007ffe0ff */
[----:B------:R-:W-:Y:S01]  /*0210*/  IMAD.MOV R0, RZ, RZ, -R10 ;  /* 0x000000ffff007224 */ /* 0x000fe200078e0a0a */
[C---:B------:R-:W-:Y:S02]  /*0220*/  LOP3.LUT R99, R113.reuse, 0x1a, RZ, 0xfc, !PT ;  /* 0x0000001a71637812 */ /* 0x040fe400078efcff */
[----:B------:R0:W1:Y:S01]  /*0230*/  F2I.FTZ.U32.TRUNC.NTZ R3, R2 ;  /* 0x0000000200037305 */ /* 0x000062000021f000 */
[C---:B------:R-:W-:Y:S02]  /*0240*/  LOP3.LUT R98, R113.reuse, 0x1c, RZ, 0xfc, !PT ;  /* 0x0000001c71627812 */ /* 0x040fe400078efcff */
[----:B------:R-:W-:Y:S01]  /*0250*/  LOP3.LUT R97, R113, 0x1e, RZ, 0xfc, !PT ;  /* 0x0000001e71617812 */ /* 0x000fe200078efcff */
[----:B0-----:R-:W-:Y:S02]  /*0260*/  IMAD.MOV.U32 R2, RZ, RZ, RZ ;  /* 0x000000ffff027224 */ /* 0x001fe400078e00ff */
[----:B-1----:R-:W-:-:S04]  /*0270*/  IMAD.MOV R6, RZ, RZ, -R3 ;  /* 0x000000ffff067224 */ /* 0x002fc800078e0a03 */
[----:B------:R-:W-:Y:S02]  /*0280*/  IMAD R9, R6, R7, RZ ;  /* 0x0000000706097224 */ /* 0x000fe400078e02ff */
[----:B------:R-:W-:Y:S02]  /*0290*/  IMAD.MOV.U32 R6, RZ, RZ, R8 ;  /* 0x000000ffff067224 */ /* 0x000fe400078e0008 */
[----:B------:R-:W-:-:S06]  /*02a0*/  IMAD.HI.U32 R3, R3, R9, R2 ;  /* 0x0000000903037227 */ /* 0x000fcc00078e0002 */
[----:B------:R-:W-:-:S04]  /*02b0*/  IMAD.HI.U32 R3, R3, R6, RZ ;  /* 0x0000000603037227 */ /* 0x000fc800078e00ff */
[----:B------:R-:W-:-:S05]  /*02c0*/  IMAD R0, R3, R0, R6 ;  /* 0x0000000003007224 */ /* 0x000fca00078e0206 */
[----:B------:R-:W-:-:S13]  /*02d0*/  ISETP.GT.U32.AND P1, PT, R7, R0, PT ;  /* 0x000000000700720c */ /* 0x000fda0003f24070 */
[----:B------:R-:W-:Y:S01]  /*02e0*/  @!P1 IMAD.IADD R0, R0, 0x1, -R7 ;  /* 0x0000000100009824 */ /* 0x000fe200078e0a07 */
[----:B------:R-:W-:Y:S02]  /*02f0*/  @!P1 IADD3 R3, R3, 0x1, RZ ;  /* 0x0000000103039810 */ /* 0x000fe40007ffe0ff */
[----:B------:R-:W-:Y:S02]  /*0300*/  ISETP.NE.AND P1, PT, R4, RZ, PT ;  /* 0x000000ff0400720c */ /* 0x000fe40003f25270 */
[----:B------:R-:W-:Y:S02]  /*0310*/  ISETP.GE.U32.AND P0, PT, R0, R7, PT ;  /* 0x000000070000720c */ /* 0x000fe40003f06070 */
[----:B------:R-:W-:-:S04]  /*0320*/  LOP3.LUT R0, R5, R4, RZ, 0x3c, !PT ;  /* 0x0000000405007212 */ /* 0x000fc800078e3cff */
[----:B------:R-:W-:Y:S01]  /*0330*/  ISETP.GE.AND P2, PT, R0, RZ, PT ;  /* 0x000000ff0000720c */ /* 0x000fe20003f46270 */
[----:B------:R-:W-:-:S05]  /*0340*/  IMAD.MOV.U32 R0, RZ, RZ, c[0x0][0x178] ;  /* 0x00005e00ff007624 */ /* 0x000fca00078e00ff */
[----:B------:R-:W-:Y:S02]  /*0350*/  IADD3 R0, R0, 0xff, RZ ;  /* 0x000000ff00007810 */ /* 0x000fe40007ffe0ff */
[----:B------:R-:W-:-:S05]  /*0360*/  @P0 IADD3 R3, R3, 0x1, RZ ;  /* 0x0000000103030810 */ /* 0x000fca0007ffe0ff */
[----:B------:R-:W-:Y:S01]  /*0370*/  IMAD.MOV.U32 R2, RZ, RZ, R3 ;  /* 0x000000ffff027224 */ /* 0x000fe200078e0003 */
[----:B------:R-:W-:-:S03]  /*0380*/  SHF.R.S32.HI R3, RZ, 0x1f, R0 ;  /* 0x0000001fff037819 */ /* 0x000fc60000011400 */
[----:B------:R-:W-:Y:S01]  /*0390*/  @!P2 IMAD.MOV R2, RZ, RZ, -R2 ;  /* 0x000000ffff02a224 */ /* 0x000fe200078e0a02 */
[----:B------:R-:W-:Y:S02]  /*03a0*/  @!P1 LOP3.LUT R2, RZ, R4, RZ, 0x33, !PT ;  /* 0x00000004ff029212 */ /* 0x000fe400078e33ff */
[----:B------:R-:W-:-:S03]  /*03b0*/  LEA.HI R3, R3, R0, RZ, 0x8 ;  /* 0x0000000003037211 */ /* 0x000fc600078f40ff */
[----:B------:R-:W-:Y:S02]  /*03c0*/  IMAD.SHL.U32 R6, R2, 0x8, RZ ;  /* 0x0000000802067824 */ /* 0x000fe400078e00ff */
[----:B------:R-:W-:-:S03]  /*03d0*/  IMAD.MOV R2, RZ, RZ, -R2 ;  /* 0x000000ffff027224 */ /* 0x000fc600078e0a02 */
[----:B------:R-:W-:Y:S01]  /*03e0*/  LEA.HI.SX32 R3, R3, -R6, 0x18 ;  /* 0x8000000603037211 */ /* 0x000fe200078fc2ff */
[----:B------:R-:W-:-:S03]  /*03f0*/  IMAD R4, R4, R2, R5 ;  /* 0x0000000204047224 */ /* 0x000fc600078e0205 */
[----:B------:R-:W-:Y:S02]  /*0400*/  IMNMX R11, R3, 0x8, PT ;  /* 0x00000008030b7817 */ /* 0x000fe40003800200 */
[----:B------:R-:W-:Y:S02]  /*0410*/  IABS R9, R4 ;  /* 0x0000000400097213 */ /* 0x000fe40000000000 */
[----:B------:R-:W-:-:S04]  /*0420*/  IABS R7, R11 ;  /* 0x0000000b00077213 */ /* 0x000fc80000000000 */
[----:B------:R-:W0:Y:S08]  /*0430*/  I2F.RP R0, R7 ;  /* 0x0000000700007306 */ /* 0x000e300000209400 */
[----:B0-----:R-:W0:Y:S02]  /*0440*/  MUFU.RCP R0, R0 ;  /* 0x0000000000007308 */ /* 0x001e240000001000 */
[----:B0-----:R-:W-:-:S06]  /*0450*/  IADD3 R3, R0, 0xffffffe, RZ ;  /* 0x0ffffffe00037810 */ /* 0x001fcc0007ffe0ff */
[----:B------:R-:W0:Y:S02]  /*0460*/  F2I.FTZ.U32.TRUNC.NTZ R3, R3 ;  /* 0x0000000300037305 */ /* 0x000e24000021f000 */
[----:B0-----:R-:W-:-:S04]  /*0470*/  IMAD.MOV R8, RZ, RZ, -R3 ;  /* 0x000000ffff087224 */ /* 0x001fc800078e0a03 */
[----:B------:R-:W-:Y:S01]  /*0480*/  IMAD.MOV.U32 R2, RZ, RZ, R8 ;  /* 0x000000ffff027224 */ /* 0x000fe200078e0008 */
[----:B------:R-:W-:-:S03]  /*0490*/  IABS R8, R11 ;  /* 0x0000000b00087213 */ /* 0x000fc60000000000 */
[----:B------:R-:W-:Y:S02]  /*04a0*/  IMAD R5, R2, R7, RZ ;  /* 0x0000000702057224 */ /* 0x000fe400078e02ff */
[----:B------:R-:W-:Y:S02]  /*04b0*/  IMAD.MOV.U32 R2, RZ, RZ, RZ ;  /* 0x000000ffff027224 */ /* 0x000fe400078e00ff */
[----:B------:R-:W-:Y:S02]  /*04c0*/  IMAD.MOV R0, RZ, RZ, -R8 ;  /* 0x000000ffff007224 */ /* 0x000fe400078e0a08 */
        /* <DEDUP_REMOVED lines=8> */
[----:B------:R-:W-:Y:S02]  /*0550*/  LOP3.LUT R0, R4, R11, RZ, 0x3c, !PT ;  /* 0x0000000b04007212 */ /* 0x000fe400078e3cff */
[----:B------:R-:W-:Y:S02]  /*0560*/  LOP3.LUT R7, R85, 0xff, RZ, 0xc0, !PT ;  /* 0x000000ff55077812 */ /* 0x000fe400078ec0ff */
[----:B------:R-:W-:-:S07]  /*0570*/  ISETP.GE.AND P2, PT, R0, RZ, PT ;  /* 0x000000ff0000720c */ /* 0x000fce0003f46270 */
[----:B------:R-:W-:Y:S02]  /*0580*/  @P0 IADD3 R2, R2, 0x1, RZ ;  /* 0x0000000102020810 */ /* 0x000fe40007ffe0ff */
[----:B------:R-:W-:-:S04]  /*0590*/  ISETP.GT.AND P0, PT, R95, 0x1f, PT ;  /* 0x0000001f5f00780c */ /* 0x000fc80003f04270 */
[----:B------:R-:W-:Y:S01]  /*05a0*/  @!P2 IMAD.MOV R2, RZ, RZ, -R2 ;  /* 0x000000ffff02a224 */ /* 0x000fe200078e0a02 */
[----:B------:R-:W-:-:S05]  /*05b0*/  @!P1 LOP3.LUT R2, RZ, R11, RZ, 0x33, !PT ;  /* 0x0000000bff029212 */ /* 0x000fca00078e33ff */
[----:B------:R-:W-:Y:S02]  /*05c0*/  IMAD.MOV R0, RZ, RZ, -R2 ;  /* 0x000000ffff007224 */ /* 0x000fe400078e0a02 */
[----:B------:R-:W-:Y:S02]  /*05d0*/  IMAD.SHL.U32 R84, R2, 0x40, RZ ;  /* 0x0000004002547824 */ /* 0x000fe400078e00ff */
[----:B------:R-:W-:-:S04]  /*05e0*/  IMAD R0, R11, R0, R4 ;  /* 0x000000000b007224 */ /* 0x000fc800078e0204 */
[----:B------:R-:W-:-:S04]  /*05f0*/  IMAD.IADD R0, R6, 0x1, R0 ;  /* 0x0000000106007824 */ /* 0x000fc800078e0200 */
[----:B------:R-:W-:Y:S01]  /*0600*/  IMAD R83, R0, 0x100, R7 ;  /* 0x0000010000537824 */ /* 0x000fe200078e0207 */
[----:B------:R-:W-:Y:S05]  /*0610*/  @P0 BRA `(.L_x_0) ;  /* 0x000000b000000947 */ /* 0x000fea0003800000 */
[C---:B------:R-:W-:Y:S01]  /*0620*/  IMAD.SHL.U32 R82, R85.reuse, 0x8, RZ ;  /* 0x0000000855527824 */ /* 0x040fe200078e00ff */
[----:B------:R-:W-:Y:S01]  /*0630*/  CS2R R64, SRZ ;  /* 0x0000000000407805 */ /* 0x000fe2000001ff00 */
[----:B------:R-:W-:Y:S01]  /*0640*/  IMAD.SHL.U32 R81, R85, 0x2, RZ ;  /* 0x0000000255517824 */ /* 0x000fe200078e00ff */
[----:B------:R-:W-:Y:S01]  /*0650*/  CS2R R8, SRZ ;  /* 0x0000000000087805 */ /* 0x000fe2000001ff00 */
[----:B------:R-:W-:Y:S01]  /*0660*/  CS2R R48, SRZ ;  /* 0x0000000000307805 */ /* 0x000fe2000001ff00 */
[----:B------:R-:W-:Y:S01]  /*0670*/  CS2R R6, SRZ ;  /* 0x0000000000067805 */ /* 0x000fe2000001ff00 */
[----:B------:R-:W-:Y:S01]  /*0680*/  CS2R R66, SRZ ;  /* 0x0000000000427805 */ /* 0x000fe2000001ff00 */
[----:B------:R-:W-:Y:S01]  /*0690*/  CS2R R4, SRZ ;  /* 0x0000000000047805 */ /* 0x000fe2000001ff00 */
[----:B------:R-:W-:Y:S01]  /*06a0*/  CS2R R50, SRZ ;  /* 0x0000000000327805 */ /* 0x000fe2000001ff00 */
[----:B------:R-:W-:Y:S01]  /*06b0*/  CS2R R2, SRZ ;  /* 0x0000000000027805 */ /* 0x000fe2000001ff00 */
[----:B------:R-:W-:Y:S05]  /*06c0*/  BRA `(.L_x_1) ;  /* 0x0000132000007947 */ /* 0x000fea0003800000 */
.L_x_0:
[----:B------:R-:W-:Y:S01]  /*06d0*/  IABS R11, c[0x0][0x17c] ;  /* 0x00005f00000b7a13 */ /* 0x000fe20000000000 */
[----:B------:R-:W-:Y:S01]  /*06e0*/  IMAD.SHL.U32 R93, R7, 0x2, RZ ;  /* 0x00000002075d7824 */ /* 0x000fe200078e00ff */
[----:B------:R-:W-:Y:S01]  /*06f0*/  IABS R13, c[0x0][0x178] ;  /* 0x00005e00000d7a13 */ /* 0x000fe20000000000 */
[C---:B------:R-:W-:Y:S01]  /*0700*/  IMAD.SHL.U32 R82, R85.reuse, 0x8, RZ ;  /* 0x0000000855527824 */ /* 0x040fe200078e00ff */
[----:B------:R-:W0:Y:S01]  /*0710*/  I2F.RP R6, R11 ;  /* 0x0000000b00067306 */ /* 0x000e220000209400 */
[C---:B------:R-:W-:Y:S01]  /*0720*/  LEA.HI R10, R85.reuse, R84, RZ, 0x1b ;  /* 0x00000054550a7211 */ /* 0x040fe200078fd8ff */
[----:B------:R-:W-:Y:S01]  /*0730*/  IMAD.SHL.U32 R81, R85, 0x2, RZ ;  /* 0x0000000255517824 */ /* 0x000fe200078e00ff */
[----:B------:R-:W-:Y:S01]  /*0740*/  SHF.R.S32.HI R0, RZ, 0x1f, R95 ;  /* 0x0000001fff007819 */ /* 0x000fe2000001145f */
[----:B------:R-:W-:Y:S01]  /*0750*/  IMAD R94, R113, c[0x0][0x188], RZ ;  /* 0x00006200715e7a24 */ /* 0x000fe200078e02ff */
[----:B------:R-:W-:Y:S01]  /*0760*/  LOP3.LUT P0, RZ, R85, 0x100, RZ, 0xc0, !PT ;  /* 0x0000010055ff7812 */ /* 0x000fe2000780c0ff */
[----:B------:R-:W-:Y:S01]  /*0770*/  IMAD R77, R97, c[0x0][0x188], RZ ;  /* 0x00006200614d7a24 */ /* 0x000fe200078e02ff */
[----:B------:R-:W-:Y:S01]  /*0780*/  LEA.HI R95, R0, R95, RZ, 0x5 ;  /* 0x0000005f005f7211 */ /* 0x000fe200078f28ff */
[----:B------:R-:W1:Y:S01]  /*0790*/  I2F.RP R8, R13 ;  /* 0x0000000d00087306 */ /* 0x000e620000209400 */
[----:B------:R-:W-:Y:S01]  /*07a0*/  LOP3.LUT R96, R85, 0x1f, RZ, 0xc0, !PT ;  /* 0x0000001f55607812 */ /* 0x000fe200078ec0ff */
[----:B------:R-:W-:Y:S01]  /*07b0*/  IMAD R76, R98, c[0x0][0x188], RZ ;  /* 0x00006200624c7a24 */ /* 0x000fe200078e02ff */
[----:B------:R-:W-:Y:S01]  /*07c0*/  LOP3.LUT R80, R81, 0x3fe, RZ, 0xc0, !PT ;  /* 0x000003fe51507812 */ /* 0x000fe200078ec0ff */
[----:B------:R-:W-:Y:S01]  /*07d0*/  IMAD R75, R99, c[0x0][0x188], RZ ;  /* 0x00006200634b7a24 */ /* 0x000fe200078e02ff */
[----:B------:R-:W-:Y:S01]  /*07e0*/  CS2R R68, SRZ ;  /* 0x0000000000447805 */ /* 0x000fe2000001ff00 */
[----:B------:R-:W-:Y:S01]  /*07f0*/  IMAD R117, R96, c[0x0][0x18c], RZ ;  /* 0x0000630060757a24 */ /* 0x000fe200078e02ff */
[----:B------:R-:W-:Y:S01]  /*0800*/  CS2R R70, SRZ ;  /* 0x0000000000467805 */ /* 0x000fe2000001ff00 */
[----:B0-----:R-:W0:Y:S01]  /*0810*/  MUFU.RCP R6, R6 ;  /* 0x0000000600067308 */ /* 0x001e220000001000 */
[----:B------:R-:W-:Y:S01]  /*0820*/  IMAD R74, R100, c[0x0][0x188], RZ ;  /* 0x00006200644a7a24 */ /* 0x000fe200078e02ff */
[----:B------:R-:W-:Y:S01]  /*0830*/  CS2R R64, SRZ ;  /* 0x0000000000407805 */ /* 0x000fe2000001ff00 */
[----:B------:R-:W-:Y:S01]  /*0840*/  IMAD R73, R101, c[0x0][0x188], RZ ;  /* 0x0000620065497a24 */ /* 0x000fe200078e02ff */
[----:B------:R-:W-:Y:S01]  /*0850*/  CS2R R66, SRZ ;  /* 0x0000000000427805 */ /* 0x000fe2000001ff00 */
[----:B------:R-:W-:Y:S01]  /*0860*/  IMAD R72, R102, c[0x0][0x188], RZ ;  /* 0x0000620066487a24 */ /* 0x000fe200078e02ff */
[----:B------:R-:W-:Y:S01]  /*0870*/  CS2R R60, SRZ ;  /* 0x00000000003c7805 */ /* 0x000fe2000001ff00 */
[----:B------:R-:W-:Y:S01]  /*0880*/  CS2R R62, SRZ ;  /* 0x00000000003e7805 */ /* 0x000fe2000001ff00 */
[----:B-1----:R-:W1:Y:S01]  /*0890*/  MUFU.RCP R8, R8 ;  /* 0x0000000800087308 */ /* 0x002e620000001000 */
[----:B------:R-:W-:Y:S01]  /*08a0*/  CS2R R56, SRZ ;  /* 0x0000000000387805 */ /* 0x000fe2000001ff00 */
[----:B------:R-:W-:Y:S01]  /*08b0*/  CS2R R58, SRZ ;  /* 0x00000000003a7805 */ /* 0x000fe2000001ff00 */
[----:B------:R-:W-:Y:S01]  /*08c0*/  CS2R R52, SRZ ;  /* 0x0000000000347805 */ /* 0x000fe2000001ff00 */
[----:B------:R-:W-:Y:S01]  /*08d0*/  CS2R R54, SRZ ;  /* 0x0000000000367805 */ /* 0x000fe2000001ff00 */
[----:B------:R-:W-:Y:S01]  /*08e0*/  CS2R R48, SRZ ;  /* 0x0000000000307805 */ /* 0x000fe2000001ff00 */
[----:B------:R-:W-:Y:S01]  /*08f0*/  CS2R R50, SRZ ;  /* 0x0000000000327805 */ /* 0x000fe2000001ff00 */
[----:B------:R-:W-:Y:S01]  /*0900*/  CS2R R44, SRZ ;  /* 0x00000000002c7805 */ /* 0x000fe2000001ff00 */
[----:B0-----:R-:W-:Y:S01]  /*0910*/  IADD3 R2, R6, 0xffffffe, RZ ;  /* 0x0ffffffe06027810 */ /* 0x001fe20007ffe0ff */
[----:B------:R-:W-:Y:S01]  /*0920*/  CS2R R46, SRZ ;  /* 0x00000000002e7805 */ /* 0x000fe2000001ff00 */
[----:B------:R-:W-:Y:S01]  /*0930*/  SEL R6, RZ, 0x210, !P0 ;  /* 0x00000210ff067807 */ /* 0x000fe20004000000 */
[----:B------:R-:W-:Y:S01]  /*0940*/  CS2R R20, SRZ ;  /* 0x0000000000147805 */ /* 0x000fe2000001ff00 */
[----:B------:R0:W2:Y:S01]  /*0950*/  F2I.FTZ.U32.TRUNC.NTZ R3, R2 ;  /* 0x0000000200037305 */ /* 0x0000a2000021f000 */
[----:B------:R-:W-:Y:S01]  /*0960*/  CS2R R22, SRZ ;  /* 0x0000000000167805 */ /* 0x000fe2000001ff00 */
[----:B------:R-:W-:-:S02]  /*0970*/  LOP3.LUT R93, R6, R93, RZ, 0x3c, !PT ;  /* 0x0000005d065d7212 */ /* 0x000fc400078e3cff */
[----:B-1----:R-:W-:Y:S02]  /*0980*/  IADD3 R5, R8, 0xffffffe, RZ ;  /* 0x0ffffffe08057810 */ /* 0x002fe40007ffe0ff */
[----:B------:R-:W-:Y:S02]  /*0990*/  SHF.R.S32.HI R95, RZ, 0x5, R95 ;  /* 0x00000005ff5f7819 */ /* 0x000fe4000001145f */
[C---:B------:R-:W-:Y:S01]  /*09a0*/  LOP3.LUT R92, R93.reuse, 0x20, RZ, 0x3c, !PT ;  /* 0x000000205d5c7812 */ /* 0x040fe200078e3cff */
[----:B0-----:R-:W-:Y:S01]  /*09b0*/  IMAD.MOV.U32 R2, RZ, RZ, RZ ;  /* 0x000000ffff027224 */ /* 0x001fe200078e00ff */
[----:B------:R-:W0:Y:S01]  /*09c0*/  F2I.FTZ.U32.TRUNC.NTZ R5, R5 ;  /* 0x0000000500057305 */ /* 0x000e22000021f000 */
[C---:B------:R-:W-:Y:S02]  /*09d0*/  LOP3.LUT R91, R93.reuse, 0x40, RZ, 0x3c, !PT ;  /* 0x000000405d5b7812 */ /* 0x040fe400078e3cff */
[----:B------:R-:W-:Y:S01]  /*09e0*/  LOP3.LUT R90, R93, 0x60, RZ, 0x3c, !PT ;  /* 0x000000605d5a7812 */ /* 0x000fe200078e3cff */
[----:B--2---:R-:W-:-:S04]  /*09f0*/  IMAD.MOV R4, RZ, RZ, -R3 ;  /* 0x000000ffff047224 */ /* 0x004fc800078e0a03 */
[----:B------:R-:W-:Y:S01]  /*0a00*/  IMAD R9, R4, R11, RZ ;  /* 0x0000000b04097224 */ /* 0x000fe200078e02ff */
[----:B------:R-:W-:-:S03]  /*0a10*/  IADD3 R4, R10, 0x30, RZ ;  /* 0x000000300a047810 */ /* 0x000fc60007ffe0ff */
[----:B------:R-:W-:Y:S01]  /*0a20*/  IMAD.HI.U32 R2, R3, R9, R2 ;  /* 0x0000000903027227 */ /* 0x000fe200078e0002 */
[----:B------:R-:W-:Y:S02]  /*0a30*/  IABS R8, R4 ;  /* 0x0000000400087213 */ /* 0x000fe40000000000 */
[----:B------:R-:W-:Y:S01]  /*0a40*/  SHF.R.U32.HI R3, RZ, 0x5, R85 ;  /* 0x00000005ff037819 */ /* 0x000fe20000011655 */
[----:B0-----:R-:W-:Y:S01]  /*0a50*/  IMAD.MOV R12, RZ, RZ, -R5 ;  /* 0x000000ffff0c7224 */ /* 0x001fe200078e0a05 */
[----:B------:R-:W-:Y:S01]  /*0a60*/  ISETP.GE.AND P0, PT, R4, RZ, PT ;  /* 0x000000ff0400720c */ /* 0x000fe20003f06270 */
[----:B------:R-:W-:Y:S01]  /*0a70*/  IMAD.HI.U32 R0, R2, R8, RZ ;  /* 0x0000000802007227 */ /* 0x000fe200078e00ff */
[----:B------:R-:W-:-:S03]  /*0a80*/  SGXT.U32 R3, R3, 0x4 ;  /* 0x000000040303781a */ /* 0x000fc60000000000 */
[----:B------:R-:W-:Y:S01]  /*0a90*/  IMAD.MOV R0, RZ, RZ, -R0 ;  /* 0x000000ffff007224 */ /* 0x000fe200078e0a00 */
[----:B------:R-:W-:Y:S01]  /*0aa0*/  LOP3.LUT R15, R84, R3, RZ, 0xfc, !PT ;  /* 0x00000003540f7212 */ /* 0x000fe200078efcff */
[----:B------:R-:W-:Y:S01]  /*0ab0*/  IMAD R7, R12, R13, RZ ;  /* 0x0000000d0c077224 */ /* 0x000fe200078e02ff */
[----:B------:R-:W-:Y:S01]  /*0ac0*/  IADD3 R3, R10, 0x10, RZ ;  /* 0x000000100a037810 */ /* 0x000fe20007ffe0ff */
[----:B------:R-:W-:Y:S01]  /*0ad0*/  IMAD R0, R11, R0, R8 ;  /* 0x000000000b007224 */ /* 0x000fe200078e0208 */
[----:B------:R-:W-:Y:S01]  /*0ae0*/  LOP3.LUT R16, R15, 0x20, RZ, 0xfc, !PT ;  /* 0x000000200f107812 */ /* 0x000fe200078efcff */
[----:B------:R-:W-:Y:S01]  /*0af0*/  IMAD.MOV.U32 R4, RZ, RZ, RZ ;  /* 0x000000ffff047224 */ /* 0x000fe200078e00ff */
[----:B------:R-:W-:Y:S02]  /*0b00*/  IABS R8, R3 ;  /* 0x0000000300087213 */ /* 0x000fe40000000000 */
[----:B------:R-:W-:Y:S01]  /*0b10*/  IABS R6, R16 ;  /* 0x0000001000067213 */ /* 0x000fe20000000000 */
[----:B------:R-:W-:Y:S01]  /*0b20*/  IMAD.HI.U32 R5, R5, R7, R4 ;  /* 0x0000000705057227 */ /* 0x000fe200078e0004 */
[----:B------:R-:W-:-:S02]  /*0b30*/  IABS R9, R15 ;  /* 0x0000000f00097213 */ /* 0x000fc40000000000 */
[----:B------:R-:W-:Y:S01]  /*0b40*/  IABS R12, R83 ;  /* 0x00000053000c7213 */ /* 0x000fe20000000000 */
[C---:B------:R-:W-:Y:S01]  /*0b50*/  IMAD.HI.U32 R4, R2.reuse, R8, RZ ;  /* 0x0000000802047227 */ /* 0x040fe200078e00ff */
[----:B------:R-:W-:Y:S02]  /*0b60*/  ISETP.GE.AND P1, PT, R3, RZ, PT ;  /* 0x000000ff0300720c */ /* 0x000fe40003f26270 */
[----:B------:R-:W-:Y:S01]  /*0b70*/  ISETP.GT.U32.AND P6, PT, R11, R0, PT ;  /* 0x000000000b00720c */ /* 0x000fe20003fc4070 */
[----:B------:R-:W-:Y:S01]  /*0b80*/  IMAD.HI.U32 R3, R2, R6, RZ ;  /* 0x0000000602037227 */ /* 0x000fe200078e00ff */
[----:B------:R-:W-:-:S03]  /*0b90*/  SHF.R.U32.HI R7, RZ, 0x2, R85 ;  /* 0x00000002ff077819 */ /* 0x000fc60000011655 */
[----:B------:R-:W-:Y:S01]  /*0ba0*/  IMAD.HI.U32 R2, R2, R9, RZ ;  /* 0x0000000902027227 */ /* 0x000fe200078e00ff */
[----:B------:R-:W-:-:S03]  /*0bb0*/  LOP3.LUT R80, R80, 0x30, R7, 0x78, !PT ;  /* 0x0000003050507812 */ /* 0x000fc600078e7807 */
[----:B------:R-:W-:Y:S02]  /*0bc0*/  IMAD.MOV R4, RZ, RZ, -R4 ;  /* 0x000000ffff047224 */ /* 0x000fe400078e0a04 */
[----:B------:R-:W-:-:S04]  /*0bd0*/  IMAD.HI.U32 R5, R5, R12, RZ ;  /* 0x0000000c05057227 */ /* 0x000fc800078e00ff */
[----:B------:R-:W-:Y:S02]  /*0be0*/  IMAD.MOV R10, RZ, RZ, -R2 ;  /* 0x000000ffff0a7224 */ /* 0x000fe400078e0a02 */
[C---:B------:R-:W-:Y:S01]  /*0bf0*/  IMAD R4, R11.reuse, R4, R8 ;  /* 0x000000040b047224 */ /* 0x040fe200078e0208 */
[----:B------:R-:W-:Y:S01]  /*0c00*/  LOP3.LUT R8, R82, 0x30, RZ, 0xc0, !PT ;  /* 0x0000003052087812 */ /* 0x000fe200078ec0ff */
[----:B------:R-:W-:Y:S02]  /*0c10*/  IMAD.MOV R14, RZ, RZ, -R5 ;  /* 0x000000ffff0e7224 */ /* 0x000fe400078e0a05 */
[C---:B------:R-:W-:Y:S01]  /*0c20*/  IMAD R5, R11.reuse, R10, R9 ;  /* 0x0000000a0b057224 */ /* 0x040fe200078e0209 */
[----:B------:R-:W-:Y:S01]  /*0c30*/  ISETP.GT.U32.AND P5, PT, R11, R4, PT ;  /* 0x000000040b00720c */ /* 0x000fe20003fa4070 */
[----:B------:R-:W-:Y:S02]  /*0c40*/  IMAD.MOV R3, RZ, RZ, -R3 ;  /* 0x000000ffff037224 */ /* 0x000fe400078e0a03 */
[----:B------:R-:W-:Y:S01]  /*0c50*/  IMAD R12, R13, R14, R12 ;  /* 0x0000000e0d0c7224 */ /* 0x000fe200078e020c */
[C---:B------:R-:W-:Y:S01]  /*0c60*/  ISETP.GT.U32.AND P2, PT, R11.reuse, R5, PT ;  /* 0x000000050b00720c */ /* 0x040fe20003f44070 */
[----:B------:R-:W-:Y:S01]  /*0c70*/  IMAD R2, R11, R3, R6 ;  /* 0x000000030b027224 */ /* 0x000fe200078e0206 */
[----:B------:R-:W-:Y:S01]  /*0c80*/  SHF.R.U32.HI R6, RZ, 0x1, R85 ;  /* 0x00000001ff067819 */ /* 0x000fe20000011655 */
[--C-:B------:R-:W-:Y:S01]  /*0c90*/  @!P6 IMAD.IADD R0, R0, 0x1, -R11.reuse ;  /* 0x000000010000e824 */ /* 0x100fe200078e0a0b */
[----:B------:R-:W-:Y:S01]  /*0ca0*/  ISETP.GT.U32.AND P3, PT, R13, R12, PT ;  /* 0x0000000c0d00720c */ /* 0x000fe20003f64070 */
[----:B------:R-:W-:Y:S01]  /*0cb0*/  IMAD.SHL.U32 R7, R85, 0x100, RZ ;  /* 0x0000010055077824 */ /* 0x000fe200078e00ff */
[----:B------:R-:W-:Y:S01]  /*0cc0*/  ISETP.GT.U32.AND P4, PT, R11, R2, PT ;  /* 0x000000020b00720c */ /* 0x000fe20003f84070 */
[----:B------:R-:W-:Y:S01]  /*0cd0*/  IMAD.SHL.U32 R9, R85, 0x10, RZ ;  /* 0x0000001055097824 */ /* 0x000fe200078e00ff */
[----:B------:R-:W-:Y:S01]  /*0ce0*/  ISETP.GT.U32.AND P6, PT, R11, R0, PT ;  /* 0x000000000b00720c */ /* 0x000fe20003fc4070 */
[--C-:B------:R-:W-:Y:S01]  /*0cf0*/  @!P5 IMAD.IADD R4, R4, 0x1, -R11.reuse ;  /* 0x000000010404d824 */ /* 0x100fe200078e0a0b */
[----:B------:R-:W-:Y:S01]  /*0d00*/  LOP3.LUT R3, R85, 0x7, RZ, 0xc0, !PT ;  /* 0x0000000755037812 */ /* 0x000fe200078ec0ff */
[----:B------:R-:W-:Y:S01]  /*0d10*/  IMAD R10, R104, c[0x0][0x188], RZ ;  /* 0x00006200680a7a24 */ /* 0x000fe200078e02ff */
[----:B------:R-:W-:Y:S01]  /*0d20*/  LOP3.LUT R6, R6, 0xe0, RZ, 0xc0, !PT ;  /* 0x000000e006067812 */ /* 0x000fe200078ec0ff */
[----:B------:R-:W-:Y:S01]  /*0d30*/  @!P2 IMAD.IADD R5, R5, 0x1, -R11 ;  /* 0x000000010505a824 */ /* 0x000fe200078e0a0b */
[----:B------:R-:W-:Y:S01]  /*0d40*/  ISETP.GT.U32.AND P2, PT, R11, R4, PT ;  /* 0x000000040b00720c */ /* 0x000fe20003f44070 */
[----:B------:R-:W-:Y:S01]  /*0d50*/  IMAD R8, R3, 0x40, R8 ;  /* 0x0000004003087824 */ /* 0x000fe200078e0208 */
[----:B------:R-:W-:Y:S01]  /*0d60*/  LOP3.LUT R6, R6, 0x10, R81, 0xf8, !PT ;  /* 0x0000001006067812 */ /* 0x000fe200078ef851 */
[----:B------:R-:W-:Y:S01]  /*0d70*/  @!P3 IMAD.IADD R12, R12, 0x1, -R13 ;  /* 0x000000010c0cb824 */ /* 0x000fe200078e0a0d */
[----:B------:R-:W-:Y:S01]  /*0d80*/  LOP3.LUT R7, R7, 0x1000, RZ, 0xc0, !PT ;  /* 0x0000100007077812 */ /* 0x000fe200078ec0ff */
[--C-:B------:R-:W-:Y:S01]  /*0d90*/  @!P4 IMAD.IADD R2, R2, 0x1, -R11.reuse ;  /* 0x000000010202c824 */ /* 0x100fe200078e0a0b */
[----:B------:R-:W-:Y:S01]  /*0da0*/  ISETP.GT.U32.AND P4, PT, R11, R5, PT ;  /* 0x000000050b00720c */ /* 0x000fe20003f84070 */
[--C-:B------:R-:W-:Y:S01]  /*0db0*/  @!P6 IMAD.IADD R0, R0, 0x1, -R11.reuse ;  /* 0x000000010000e824 */ /* 0x100fe200078e0a0b */
[----:B------:R-:W-:Y:S01]  /*0dc0*/  ISETP.GT.U32.AND P3, PT, R13, R12, PT ;  /* 0x0000000c0d00720c */ /* 0x000fe20003f64070 */
[----:B------:R-:W-:Y:S01]  /*0dd0*/  IMAD R3, R3, 0x210, RZ ;  /* 0x0000021003037824 */ /* 0x000fe200078e02ff */
[----:B------:R-:W-:Y:S01]  /*0de0*/  ISETP.GT.U32.AND P5, PT, R11, R2, PT ;  /* 0x000000020b00720c */ /* 0x000fe20003fa4070 */
[----:B------:R-:W-:Y:S01]  /*0df0*/  @!P0 IMAD.MOV R0, RZ, RZ, -R0 ;  /* 0x000000ffff008224 */ /* 0x000fe200078e0a00 */
[----:B------:R-:W-:Y:S01]  /*0e00*/  ISETP.NE.AND P0, PT, RZ, c[0x0][0x178], PT ;  /* 0x00005e00ff007a0c */ /* 0x000fe20003f05270 */
[----:B------:R-:W-:Y:S01]  /*0e10*/  @!P2 IMAD.IADD R4, R4, 0x1, -R11 ;  /* 0x000000010404a824 */ /* 0x000fe200078e0a0b */
[----:B------:R-:W-:-:S02]  /*0e20*/  ISETP.GE.AND P6, PT, R15, RZ, PT ;  /* 0x000000ff0f00720c */ /* 0x000fc40003fc6270 */
[----:B------:R-:W-:Y:S01]  /*0e30*/  LOP3.LUT R6, R3, R6, RZ, 0x3c, !PT ;  /* 0x0000000603067212 */ /* 0x000fe200078e3cff */
[----:B------:R-:W-:Y:S01]  /*0e40*/  @!P1 IMAD.MOV R4, RZ, RZ, -R4 ;  /* 0x000000ffff049224 */ /* 0x000fe200078e0a04 */
[----:B------:R-:W-:Y:S01]  /*0e50*/  ISETP.GE.AND P1, PT, R83, RZ, PT ;  /* 0x000000ff5300720c */ /* 0x000fe20003f26270 */
[----:B------:R-:W-:Y:S01]  /*0e60*/  @!P4 IMAD.IADD R5, R5, 0x1, -R11 ;  /* 0x000000010505c824 */ /* 0x000fe200078e0a0b */
[----:B------:R-:W-:Y:S01]  /*0e70*/  ISETP.NE.AND P2, PT, RZ, c[0x0][0x17c], PT ;  /* 0x00005f00ff007a0c */ /* 0x000fe20003f45270 */
[----:B------:R-:W-:Y:S01]  /*0e80*/  @!P3 IMAD.IADD R12, R12, 0x1, -R13 ;  /* 0x000000010c0cb824 */ /* 0x000fe200078e0a0d */
[----:B------:R-:W-:Y:S01]  /*0e90*/  LOP3.LUT R3, RZ, c[0x0][0x17c], RZ, 0x33, !PT ;  /* 0x00005f00ff037a12 */ /* 0x000fe200078e33ff */
[----:B------:R-:W-:Y:S01]  /*0ea0*/  @!P5 IMAD.IADD R2, R2, 0x1, -R11 ;  /* 0x000000010202d824 */ /* 0x000fe200078e0a0b */
[----:B------:R-:W-:Y:S01]  /*0eb0*/  ISETP.GE.AND P5, PT, R16, RZ, PT ;  /* 0x000000ff1000720c */ /* 0x000fe20003fa6270 */
[----:B------:R-:W-:Y:S01]  /*0ec0*/  IMAD.IADD R79, R7, 0x1, R6 ;  /* 0x00000001074f7824 */ /* 0x000fe200078e0206 */
[----:B------:R-:W-:Y:S01]  /*0ed0*/  LOP3.LUT R9, R9, 0x200, RZ, 0xc0, !PT ;  /* 0x0000020009097812 */ /* 0x000fe200078ec0ff */
[----:B------:R-:W-:Y:S01]  /*0ee0*/  @!P6 IMAD.MOV R5, RZ, RZ, -R5 ;  /* 0x000000ffff05e224 */ /* 0x000fe200078e0a05 */
[----:B------:R-:W-:Y:S01]  /*0ef0*/  LOP3.LUT R8, R8, 0x30, R81, 0x78, !PT ;  /* 0x0000003008087812 */ /* 0x000fe200078e7851 */
[----:B------:R-:W-:Y:S01]  /*0f00*/  IMAD R11, R103, c[0x0][0x188], RZ ;  /* 0x00006200670b7a24 */ /* 0x000fe200078e02ff */
[----:B------:R-:W-:Y:S01]  /*0f10*/  SEL R86, R3, R0, !P2 ;  /* 0x0000000003567207 */ /* 0x000fe20005000000 */
[----:B------:R-:W-:Y:S01]  /*0f20*/  @!P1 IMAD.MOV R12, RZ, RZ, -R12 ;  /* 0x000000ffff0c9224 */ /* 0x000fe200078e0a0c */
[----:B------:R-:W-:Y:S01]  /*0f30*/  @!P0 LOP3.LUT R12, RZ, c[0x0][0x178], RZ, 0x33, !PT ;  /* 0x00005e00ff0c8a12 */ /* 0x000fe200078e33ff */
[----:B------:R-:W-:Y:S01]  /*0f40*/  IMAD.MOV.U32 R0, RZ, RZ, c[0x0][0x188] ;  /* 0x00006200ff007624 */ /* 0x000fe200078e00ff */
[----:B------:R-:W-:Y:S01]  /*0f50*/  LEA R116, P0, R117, c[0x0][0x168], 0x1 ;  /* 0x00005a0075747a11 */ /* 0x000fe200078008ff */
[----:B------:R-:W-:Y:S01]  /*0f60*/  IMAD.IADD R78, R9, 0x1, R8 ;  /* 0x00000001094e7824 */ /* 0x000fe200078e0208 */
[C---:B------:R-:W-:Y:S01]  /*0f70*/  SEL R88, R3.reuse, R4, !P2 ;  /* 0x0000000403587207 */ /* 0x040fe20005000000 */
[----:B------:R-:W-:Y:S01]  /*0f80*/  @!P5 IMAD.MOV R2, RZ, RZ, -R2 ;  /* 0x000000ffff02d224 */ /* 0x000fe200078e0a02 */
[----:B------:R-:W-:Y:S01]  /*0f90*/  SEL R89, R3, R5, !P2 ;  /* 0x0000000503597207 */ /* 0x000fe20005000000 */
[----:B------:R-:W-:Y:S01]  /*0fa0*/  IMAD R12, R12, c[0x0][0x184], RZ ;  /* 0x000061000c0c7a24 */ /* 0x000fe200078e02ff */
[----:B------:R-:W-:Y:S01]  /*0fb0*/  LEA.HI.X.SX32 R117, R117, c[0x0][0x16c], 0x1, P0 ;  /* 0x00005b0075757a11 */ /* 0x000fe200000f0eff */
[----:B------:R-:W-:Y:S01]  /*0fc0*/  IMAD R9, R105, c[0x0][0x188], RZ ;  /* 0x0000620069097a24 */ /* 0x000fe200078e02ff */
[----:B------:R-:W-:Y:S01]  /*0fd0*/  SEL R87, R3, R2, !P2 ;  /* 0x0000000203577207 */ /* 0x000fe20005000000 */
[----:B------:R-:W-:Y:S01]  /*0fe0*/  IMAD.MOV.U32 R2, RZ, RZ, c[0x0][0x18c] ;  /* 0x00006300ff027624 */ /* 0x000fe200078e00ff */
[----:B------:R-:W-:Y:S01]  /*0ff0*/  LEA R114, P0, R12, c[0x0][0x160], 0x1 ;  /* 0x000058000c727a11 */ /* 0x000fe200078008ff */
[----:B------:R-:W-:-:S02]  /*1000*/  IMAD R8, R106, c[0x0][0x188], RZ ;  /* 0x000062006a087a24 */ /* 0x000fc400078e02ff */
[----:B------:R-:W-:Y:S01]  /*1010*/  IMAD R7, R107, c[0x0][0x188], RZ ;  /* 0x000062006b077a24 */ /* 0x000fe200078e02ff */
[----:B------:R-:W-:Y:S01]  /*1020*/  LEA.HI.X.SX32 R115, R12, c[0x0][0x164], 0x1, P0 ;  /* 0x000059000c737a11 */ /* 0x000fe200000f0eff */
[----:B------:R-:W-:Y:S02]  /*1030*/  IMAD R6, R108, c[0x0][0x188], RZ ;  /* 0x000062006c067a24 */ /* 0x000fe400078e02ff */
[----:B------:R-:W-:Y:S02]  /*1040*/  IMAD R5, R109, c[0x0][0x188], RZ ;  /* 0x000062006d057a24 */ /* 0x000fe400078e02ff */
[----:B------:R-:W-:Y:S02]  /*1050*/  IMAD R4, R110, c[0x0][0x188], RZ ;  /* 0x000062006e047a24 */ /* 0x000fe400078e02ff */
[----:B------:R-:W-:Y:S02]  /*1060*/  IMAD R3, R111, c[0x0][0x188], RZ ;  /* 0x000062006f037a24 */ /* 0x000fe400078e02ff */
[----:B------:R-:W-:-:S02]  /*1070*/  IMAD.SHL.U32 R2, R2, 0x20, RZ ;  /* 0x0000002002027824 */ /* 0x000fc400078e00ff */
[----:B------:R-:W-:Y:S02]  /*1080*/  IMAD.SHL.U32 R0, R0, 0x20, RZ ;  /* 0x0000002000007824 */ /* 0x000fe400078e00ff */
[----:B------:R-:W-:Y:S02]  /*1090*/  IMAD R86, R86, c[0x0][0x190], RZ ;  /* 0x0000640056567a24 */ /* 0x000fe400078e02ff */
[----:B------:R-:W-:Y:S02]  /*10a0*/  IMAD R87, R87, c[0x0][0x190], RZ ;  /* 0x0000640057577a24 */ /* 0x000fe400078e02ff */
[----:B------:R-:W-:Y:S02]  /*10b0*/  IMAD R88, R88, c[0x0][0x190], RZ ;  /* 0x0000640058587a24 */ /* 0x000fe400078e02ff */
[----:B------:R-:W-:Y:S02]  /*10c0*/  IMAD R89, R89, c[0x0][0x190], RZ ;  /* 0x0000640059597a24 */ /* 0x000fe400078e02ff */
.L_x_2:
[----:B------:R-:W-:Y:S01]  /*10d0*/  ISETP.GE.AND P0, PT, R113, UR4, PT ;  /* 0x0000000471007c0c */ /* 0x000fe2000bf06270 */
[----:B------:R-:W-:Y:S01]  /*10e0*/  IMAD.WIDE R18, R94, 0x2, R114 ;  /* 0x000000025e127825 */ /* 0x000fe200078e0272 */
[----:B------:R-:W-:-:S02]  /*10f0*/  ISETP.GE.AND P1, PT, R111, UR4, PT ;  /* 0x000000046f007c0c */ /* 0x000fc4000bf26270 */
[----:B------:R-:W-:Y:S01]  /*1100*/  PRMT R28, RZ, 0x7610, R28 ;  /* 0x00007610ff1c7816 */ /* 0x000fe2000000001c */
[----:B------:R-:W-:Y:S01]  /*1110*/  IMAD.WIDE R24, R3, 0x2, R114 ;  /* 0x0000000203187825 */ /* 0x000fe200078e0272 */
[----:B------:R-:W-:Y:S02]  /*1120*/  PRMT R33, RZ, 0x7610, R33 ;  /* 0x00007610ff217816 */ /* 0x000fe40000000021 */
[----:B------:R-:W-:Y:S01]  /*1130*/  ISETP.GE.AND P2, PT, R110, UR4, PT ;  /* 0x000000046e007c0c */ /* 0x000fe2000bf46270 */
[----:B------:R-:W-:Y:S01]  /*1140*/  IMAD.WIDE R26, R4, 0x2, R114 ;  /* 0x00000002041a7825 */ /* 0x000fe200078e0272 */
[----:B------:R-:W-:Y:S02]  /*1150*/  ISETP.GE.AND P3, PT, R109, UR4, PT ;  /* 0x000000046d007c0c */ /* 0x000fe4000bf66270 */
[----:B------:R-:W-:Y:S01]  /*1160*/  PRMT R32, RZ, 0x7610, R32 ;  /* 0x00007610ff207816 */ /* 0x000fe20000000020 */
[----:B------:R0:W2:Y:S01]  /*1170*/  @!P0 LDG.E.U16 R28, [R18.64] ;  /* 0x00000006121c8981 */ /* 0x0000a2000c1e1500 */
[----:B------:R-:W-:-:S02]  /*1180*/  ISETP.GE.AND P0, PT, R107, UR4, PT ;  /* 0x000000046b007c0c */ /* 0x000fc4000bf06270 */
[----:B------:R-:W-:Y:S01]  /*1190*/  ISETP.GE.AND P4, PT, R108, UR4, PT ;  /* 0x000000046c007c0c */ /* 0x000fe2000bf86270 */
[----:B------:R1:W3:Y:S01]  /*11a0*/  @!P1 LDG.E.U16 R33, [R24.64] ;  /* 0x0000000618219981 */ /* 0x0002e2000c1e1500 */
[----:B------:R-:W-:Y:S01]  /*11b0*/  ISETP.GE.AND P1, PT, R106, UR4, PT ;  /* 0x000000046a007c0c */ /* 0x000fe2000bf26270 */
[----:B------:R-:W-:Y:S01]  /*11c0*/  IMAD.WIDE R12, R5, 0x2, R114 ;  /* 0x00000002050c7825 */ /* 0x000fe200078e0272 */
[----:B------:R-:W-:Y:S01]  /*11d0*/  PRMT R29, RZ, 0x7610, R29 ;  /* 0x00007610ff1d7816 */ /* 0x000fe2000000001d */
[----:B------:R4:W5:Y:S01]  /*11e0*/  @!P2 LDG.E.U16 R32, [R26.64] ;  /* 0x000000061a20a981 */ /* 0x000962000c1e1500 */
[----:B------:R-:W-:Y:S01]  /*11f0*/  PRMT R31, RZ, 0x7610, R31 ;  /* 0x00007610ff1f7816 */ /* 0x000fe2000000001f */
[----:B------:R-:W-:Y:S01]  /*1200*/  IMAD.WIDE R16, R7, 0x2, R114 ;  /* 0x0000000207107825 */ /* 0x000fe200078e0272 */
[----:B------:R-:W-:Y:S02]  /*1210*/  PRMT R34, RZ, 0x7610, R34 ;  /* 0x00007610ff227816 */ /* 0x000fe40000000022 */
[----:B------:R1:W3:Y:S01]  /*1220*/  @!P3 LDG.E.U16 R29, [R12.64] ;  /* 0x000000060c1db981 */ /* 0x0002e2000c1e1500 */
[----:B0-----:R-:W-:Y:S01]  /*1230*/  IMAD.WIDE R18, R8, 0x2, R114 ;  /* 0x0000000208127825 */ /* 0x001fe200078e0272 */
[----:B------:R-:W-:-:S02]  /*1240*/  ISETP.GE.AND P2, PT, R105, UR4, PT ;  /* 0x0000000469007c0c */ /* 0x000fc4000bf46270 */
[----:B------:R0:W3:Y:S01]  /*1250*/  @!P0 LDG.E.U16 R31, [R16.64] ;  /* 0x00000006101f8981 */ /* 0x0000e2000c1e1500 */
[----:B------:R-:W-:Y:S02]  /*1260*/  ISETP.GE.AND P3, PT, R104, UR4, PT ;  /* 0x0000000468007c0c */ /* 0x000fe4000bf66270 */
[----:B------:R-:W-:Y:S01]  /*1270*/  ISETP.GE.AND P0, PT, R103, UR4, PT ;  /* 0x0000000467007c0c */ /* 0x000fe2000bf06270 */
[----:B------:R0:W3:Y:S01]  /*1280*/  @!P1 LDG.E.U16 R34, [R18.64] ;  /* 0x0000000612229981 */ /* 0x0000e2000c1e1500 */
[----:B------:R-:W-:Y:S01]  /*1290*/  ISETP.GE.AND P1, PT, R102, UR4, PT ;  /* 0x0000000466007c0c */ /* 0x000fe2000bf26270 */
[----:B------:R-:W-:Y:S01]  /*12a0*/  IMAD.WIDE R14, R6, 0x2, R114 ;  /* 0x00000002060e7825 */ /* 0x000fe200078e0272 */
[----:B------:R-:W-:Y:S02]  /*12b0*/  PRMT R30, RZ, 0x7610, R30 ;  /* 0x00007610ff1e7816 */ /* 0x000fe4000000001e */
[----:B------:R-:W-:Y:S01]  /*12c0*/  PRMT R35, RZ, 0x7610, R35 ;  /* 0x00007610ff237816 */ /* 0x000fe20000000023 */
[----:B-1----:R-:W-:Y:S01]  /*12d0*/  IMAD.WIDE R24, R9, 0x2, R114 ;  /* 0x0000000209187825 */ /* 0x002fe200078e0272 */
[----:B------:R-:W-:-:S02]  /*12e0*/  PRMT R36, RZ, 0x7610, R36 ;  /* 0x00007610ff247816 */ /* 0x000fc40000000024 */
[----:B------:R1:W3:Y:S01]  /*12f0*/  @!P4 LDG.E.U16 R30, [R14.64] ;  /* 0x000000060e1ec981 */ /* 0x0002e2000c1e1500 */
[----:B------:R-:W-:Y:S01]  /*1300*/  PRMT R39, RZ, 0x7610, R39 ;  /* 0x00007610ff277816 */ /* 0x000fe20000000027 */
[----:B------:R-:W-:Y:S01]  /*1310*/  IMAD.WIDE R12, R10, 0x2, R114 ;  /* 0x000000020a0c7825 */ /* 0x000fe200078e0272 */
[----:B------:R-:W-:Y:S01]  /*1320*/  PRMT R38, RZ, 0x7610, R38 ;  /* 0x00007610ff267816 */ /* 0x000fe20000000026 */
[----:B------:R4:W5:Y:S02]  /*1330*/  @!P2 LDG.E.U16 R35, [R24.64] ;  /* 0x000000061823a981 */ /* 0x000964000c1e1500 */
[----:B0-----:R-:W-:-:S04]  /*1340*/  IMAD.WIDE R16, R72, 0x2, R114 ;  /* 0x0000000248107825 */ /* 0x001fc800078e0272 */
[--C-:B-1----:R-:W-:Y:S01]  /*1350*/  IMAD.WIDE R14, R11, 0x2, R114.reuse ;  /* 0x000000020b0e7825 */ /* 0x102fe200078e0272 */
[----:B------:R0:W5:Y:S01]  /*1360*/  @!P3 LDG.E.U16 R36, [R12.64] ;  /* 0x000000060c24b981 */ /* 0x000162000c1e1500 */
[----:B------:R-:W-:Y:S02]  /*1370*/  ISETP.GE.AND P4, PT, R101, UR4, PT ;  /* 0x0000000465007c0c */ /* 0x000fe4000bf86270 */
[----:B------:R-:W-:Y:S01]  /*1380*/  ISETP.GE.AND P2, PT, R99, UR4, PT ;  /* 0x0000000463007c0c */ /* 0x000fe2000bf46270 */
[----:B------:R1:W5:Y:S01]  /*1390*/  @!P0 LDG.E.U16 R39, [R14.64] ;  /* 0x000000060e278981 */ /* 0x000362000c1e1500 */
[----:B------:R-:W-:Y:S02]  /*13a0*/  ISETP.GE.AND P0, PT, R100, UR4, PT ;  /* 0x0000000464007c0c */ /* 0x000fe4000bf06270 */
[----:B------:R-:W-:Y:S01]  /*13b0*/  ISETP.GE.AND P3, PT, R97, UR4, PT ;  /* 0x0000000461007c0c */ /* 0x000fe2000bf66270 */
[----:B------:R1:W5:Y:S01]  /*13c0*/  @!P1 LDG.E.U16 R38, [R16.64] ;  /* 0x0000000610269981 */ /* 0x000362000c1e1500 */
[----:B------:R-:W-:Y:S01]  /*13d0*/  ISETP.GE.AND P1, PT, R98, UR4, PT ;  /* 0x0000000462007c0c */ /* 0x000fe2000bf26270 */
[----:B----4-:R-:W-:Y:S01]  /*13e0*/  IMAD.WIDE R26, R73, 0x2, R114 ;  /* 0x00000002491a7825 */ /* 0x010fe200078e0272 */
[----:B------:R-:W-:-:S02]  /*13f0*/  PRMT R37, RZ, 0x7610, R37 ;  /* 0x00007610ff257816 */ /* 0x000fc40000000025 */
[----:B------:R-:W-:Y:S01]  /*1400*/  PRMT R40, RZ, 0x7610, R40 ;  /* 0x00007610ff287816 */ /* 0x000fe20000000028 */
[----:B0-----:R-:W-:Y:S01]  /*1410*/  IMAD.WIDE R12, R74, 0x2, R114 ;  /* 0x000000024a0c7825 */ /* 0x001fe200078e0272 */
[----:B------:R-:W-:Y:S02]  /*1420*/  PRMT R41, RZ, 0x7610, R41 ;  /* 0x00007610ff297816 */ /* 0x000fe40000000029 */
[----:B------:R-:W-:Y:S01]  /*1430*/  PRMT R112, RZ, 0x7610, R112 ;  /* 0x00007610ff707816 */ /* 0x000fe20000000070 */
[----:B------:R-:W-:Y:S01]  /*1440*/  IMAD.WIDE R18, R75, 0x2, R114 ;  /* 0x000000024b127825 */ /* 0x000fe200078e0272 */
[----:B------:R-:W-:Y:S01]  /*1450*/  PRMT R119, RZ, 0x7610, R119 ;  /* 0x00007610ff777816 */ /* 0x000fe20000000077 */
[----:B------:R0:W4:Y:S02]  /*1460*/  @!P4 LDG.E.U16 R37, [R26.64] ;  /* 0x000000061a25c981 */ /* 0x000124000c1e1500 */
[--C-:B-1----:R-:W-:Y:S02]  /*1470*/  IMAD.WIDE R14, R76, 0x2, R114.reuse ;  /* 0x000000024c0e7825 */ /* 0x102fe400078e0272 */
[----:B------:R1:W4:Y:S02]  /*1480*/  @!P0 LDG.E.U16 R40, [R12.64] ;  /* 0x000000060c288981 */ /* 0x000324000c1e1500 */
[----:B------:R-:W-:-:S02]  /*1490*/  IMAD.WIDE R24, R77, 0x2, R114 ;  /* 0x000000024d187825 */ /* 0x000fc400078e0272 */
[----:B------:R-:W4:Y:S04]  /*14a0*/  @!P2 LDG.E.U16 R41, [R18.64] ;  /* 0x000000061229a981 */ /* 0x000f28000c1e1500 */
[----:B------:R0:W4:Y:S04]  /*14b0*/  @!P1 LDG.E.U16 R112, [R14.64] ;  /* 0x000000060e709981 */ /* 0x000128000c1e1500 */
[----:B------:R-:W4:Y:S04]  /*14c0*/  @!P3 LDG.E.U16 R119, [R24.64] ;  /* 0x000000061877b981 */ /* 0x000f28000c1e1500 */
[----:B------:R-:W-:Y:S01]  /*14d0*/  BAR.SYNC.DEFER_BLOCKING 0x0 ;  /* 0x0000000000007b1d */ /* 0x000fe20000010000 */
[----:B------:R-:W-:Y:S01]  /*14e0*/  ISETP.GE.AND P4, PT, R96, UR4, PT ;  /* 0x0000000460007c0c */ /* 0x000fe2000bf86270 */
[----:B0-----:R-:W-:Y:S01]  /*14f0*/  IMAD.WIDE R26, R89, 0x2, R116 ;  /* 0x00000002591a7825 */ /* 0x001fe200078e0274 */
[----:B------:R-:W-:-:S02]  /*1500*/  PRMT R121, RZ, 0x7610, R121 ;  /* 0x00007610ff797816 */ /* 0x000fc40000000079 */
[----:B------:R-:W-:Y:S01]  /*1510*/  PRMT R123, RZ, 0x7610, R123 ;  /* 0x00007610ff7b7816 */ /* 0x000fe2000000007b */
[----:B-1----:R-:W-:Y:S01]  /*1520*/  IMAD.WIDE R12, R88, 0x2, R116 ;  /* 0x00000002580c7825 */ /* 0x002fe200078e0274 */
[----:B------:R-:W-:Y:S02]  /*1530*/  PRMT R125, RZ, 0x7610, R125 ;  /* 0x00007610ff7d7816 */ /* 0x000fe4000000007d */
[----:B------:R-:W-:Y:S01]  /*1540*/  PRMT R118, RZ, 0x7610, R118 ;  /* 0x00007610ff767816 */ /* 0x000fe20000000076 */
[----:B------:R-:W-:-:S04]  /*1550*/  IMAD.WIDE R14, R87, 0x2, R116 ;  /* 0x00000002570e7825 */ /* 0x000fc800078e0274 */
[----:B------:R-:W-:Y:S01]  /*1560*/  IMAD.WIDE R16, R86, 0x2, R116 ;  /* 0x0000000256107825 */ /* 0x000fe200078e0274 */
[----:B------:R-:W4:Y:S04]  /*1570*/  @!P4 LDG.E.U16 R121, [R26.64] ;  /* 0x000000061a79c981 */ /* 0x000f28000c1e1500 */
[----:B------:R-:W4:Y:S04]  /*1580*/  @!P4 LDG.E.U16 R123, [R12.64] ;  /* 0x000000060c7bc981 */ /* 0x000f28000c1e1500 */
[----:B------:R-:W4:Y:S04]  /*1590*/  @!P4 LDG.E.U16 R125, [R14.64] ;  /* 0x000000060e7dc981 */ /* 0x000f28000c1e1500 */
[----:B------:R-:W4:Y:S01]  /*15a0*/  @!P4 LDG.E.U16 R118, [R16.64] ;  /* 0x000000061076c981 */ /* 0x000f22000c1e1500 */
[----:B------:R-:W-:-:S04]  /*15b0*/  IADD3 R95, R95, -0x1, RZ ;  /* 0xffffffff5f5f7810 */ /* 0x000fc80007ffe0ff */
[----:B------:R-:W-:Y:S01]  /*15c0*/  ISETP.NE.U32.AND P0, PT, R95, RZ, PT ;  /* 0x000000ff5f00720c */ /* 0x000fe20003f05070 */
[----:B------:R-:W-:Y:S01]  /*15d0*/  UIADD3 UR4, UR4, -0x20, URZ ;  /* 0xffffffe004047890 */ /* 0x000fe2000fffe03f */
[----:B------:R-:W-:-:S04]  /*15e0*/  IMAD.WIDE R116, R2, 0x2, R116 ;  /* 0x0000000202747825 */ /* 0x000fc800078e0274 */
[----:B------:R-:W-:Y:S01]  /*15f0*/  IMAD.WIDE R114, R0, 0x2, R114 ;  /* 0x0000000200727825 */ /* 0x000fe200078e0272 */
[----:B--2---:R-:W-:Y:S04]  /*1600*/  STS.U16 [R93], R28 ;  /* 0x0000001c5d007388 */ /* 0x004fe80000000400 */
[----:B---3--:R-:W-:Y:S04]  /*1610*/  STS.U16 [R93+0x1000], R30 ;  /* 0x0010001e5d007388 */ /* 0x008fe80000000400 */
[----:B-----5:R-:W-:Y:S04]  /*1620*/  STS.U16 [R93+0x2000], R36 ;  /* 0x002000245d007388 */ /* 0x020fe80000000400 */
[----:B----4-:R-:W-:Y:S04]  /*1630*/  STS.U16 [R93+0x3000], R40 ;  /* 0x003000285d007388 */ /* 0x010fe80000000400 */
[----:B------:R-:W-:Y:S04]  /*1640*/  STS.U16 [R92+0x400], R33 ;  /* 0x000400215c007388 */ /* 0x000fe80000000400 */
        /* <DEDUP_REMOVED lines=15> */
[----:B------:R-:W-:Y:S06]  /*1740*/  BAR.SYNC.DEFER_BLOCKING 0x0 ;  /* 0x0000000000007b1d */ /* 0x000fec0000010000 */
[----:B------:R-:W-:Y:S04]  /*1750*/  LDSM.16.MT88.4 R40, [R79] ;  /* 0x000000004f28783b */ /* 0x000fe80000004200 */
[----:B------:R-:W0:Y:S04]  /*1760*/  LDSM.16.M88.4 R16, [R78+0x4000] ;  /* 0x004000004e10783b */ /* 0x000e280000000200 */
[----:B------:R-:W1:Y:S04]  /*1770*/  LDSM.16.M88.4 R12, [R78+0x4400] ;  /* 0x004400004e0c783b */ /* 0x000e680000000200 */
[----:B------:R-:W2:Y:S04]  /*1780*/  LDSM.16.M88.4 R32, [R78+0x4800] ;  /* 0x004800004e20783b */ /* 0x000ea80000000200 */
[----:B------:R-:W3:Y:S04]  /*1790*/  LDSM.16.M88.4 R28, [R78+0x4c00] ;  /* 0x004c00004e1c783b */ /* 0x000ee80000000200 */
[----:B------:R-:W4:Y:S04]  /*17a0*/  LDSM.16.MT88.4 R24, [R79+0x100] ;  /* 0x000100004f18783b */ /* 0x000f280000004200 */
[----:B------:R-:W5:Y:S01]  /*17b0*/  LDSM.16.MT88.4 R36, [R79+0x2000] ;  /* 0x002000004f24783b */ /* 0x000f620000004200 */
[C---:B0-----:R-:W-:Y:S08]  /*17c0*/  HMMA.16816.F32 R68, R40.reuse, R16, R68 ;  /* 0x000000102844723c */ /* 0x041ff00000001844 */
[C---:B-1----:R-:W-:Y:S08]  /*17d0*/  HMMA.16816.F32 R64, R40.reuse, R12, R64 ;  /* 0x0000000c2840723c */ /* 0x042ff00000001840 */
[C---:B--2---:R-:W-:Y:S08]  /*17e0*/  HMMA.16816.F32 R60, R40.reuse, R32, R60 ;  /* 0x00000020283c723c */ /* 0x044ff0000000183c */
[----:B---3--:R-:W-:Y:S01]  /*17f0*/  HMMA.16816.F32 R56, R40, R28, R56 ;  /* 0x0000001c2838723c */ /* 0x008fe20000001838 */
[----:B------:R-:W0:Y:S07]  /*1800*/  LDSM.16.MT88.4 R40, [R79+0x2100] ;  /* 0x002100004f28783b */ /* 0x000e2e0000004200 */
[C---:B----4-:R-:W-:Y:S08]  /*1810*/  HMMA.16816.F32 R52, R24.reuse, R16, R52 ;  /* 0x000000101834723c */ /* 0x050ff00000001834 */
[C---:B------:R-:W-:Y:S08]  /*1820*/  HMMA.16816.F32 R48, R24.reuse, R12, R48 ;  /* 0x0000000c1830723c */ /* 0x040ff00000001830 */
[C---:B------:R-:W-:Y:S08]  /*1830*/  HMMA.16816.F32 R44, R24.reuse, R32, R44 ;  /* 0x00000020182c723c */ /* 0x040ff0000000182c */
[----:B------:R-:W-:Y:S08]  /*1840*/  HMMA.16816.F32 R20, R24, R28, R20 ;  /* 0x0000001c1814723c */ /* 0x000ff00000001814 */
[C---:B-----5:R-:W-:Y:S08]  /*1850*/  HMMA.16816.F32 R68, R36.reuse, R18, R68 ;  /* 0x000000122444723c */ /* 0x060ff00000001844 */
[C---:B------:R-:W-:Y:S08]  /*1860*/  HMMA.16816.F32 R64, R36.reuse, R14, R64 ;  /* 0x0000000e2440723c */ /* 0x040ff00000001840 */
[C---:B------:R-:W-:Y:S08]  /*1870*/  HMMA.16816.F32 R60, R36.reuse, R34, R60 ;  /* 0x00000022243c723c */ /* 0x040ff0000000183c */
[----:B------:R-:W-:Y:S08]  /*1880*/  HMMA.16816.F32 R56, R36, R30, R56 ;  /* 0x0000001e2438723c */ /* 0x000ff00000001838 */
[C---:B0-----:R-:W-:Y:S08]  /*1890*/  HMMA.16816.F32 R52, R40.reuse, R18, R52 ;  /* 0x000000122834723c */ /* 0x041ff00000001834 */
[C---:B------:R-:W-:Y:S08]  /*18a0*/  HMMA.16816.F32 R48, R40.reuse, R14, R48 ;  /* 0x0000000e2830723c */ /* 0x040ff00000001830 */
[C---:B------:R-:W-:Y:S08]  /*18b0*/  HMMA.16816.F32 R44, R40.reuse, R34, R44 ;  /* 0x00000022282c723c */ /* 0x040ff0000000182c */
[----:B------:R-:W-:Y:S01]  /*18c0*/  HMMA.16816.F32 R20, R40, R30, R20 ;  /* 0x0000001e2814723c */ /* 0x000fe20000001814 */
[----:B------:R-:W-:Y:S07]  /*18d0*/  @P0 BRA `(.L_x_2) ;  /* 0xfffff7f000000947 */ /* 0x000fee000383ffff */
[----:B------:R-:W-:-:S08]  /*18e0*/  NOP ;  /* 0x0000000000007918 */ /* 0x000fd00000000000 */
[----:B------:R-:W-:Y:S02]  /*18f0*/  F2FP.PACK_AB R2, R51, R55 ;  /* 0x000000373302723e */ /* 0x000fe400000000ff */
[----:B------:R-:W-:-:S02]  /*1900*/  F2FP.PACK_AB R4, R67, R71 ;  /* 0x000000474304723e */ /* 0x000fc400000000ff */
[----:B------:R-:W-:Y:S02]  /*1910*/  F2FP.PACK_AB R6, R49, R53 ;  /* 0x000000353106723e */ /* 0x000fe400000000ff */
[----:B------:R-:W-:Y:S02]  /*1920*/  F2FP.PACK_AB R8, R65, R69 ;  /* 0x000000454108723e */ /* 0x000fe400000000ff */
[----:B------:R-:W-:Y:S02]  /*1930*/  F2FP.PACK_AB R3, R23, R47 ;  /* 0x0000002f1703723e */ /* 0x000fe400000000ff */
[----:B------:R-:W-:Y:S02]  /*1940*/  F2FP.PACK_AB R51, R22, R46 ;  /* 0x0000002e1633723e */ /* 0x000fe400000000ff */
        /* <DEDUP_REMOVED lines=10> */
.L_x_1:
[----:B------:R-:W-:Y:S01]  /*19f0*/  BAR.SYNC.DEFER_BLOCKING 0x0 ;  /* 0x0000000000007b1d */ /* 0x000fe20000010000 */
[----:B------:R-:W-:Y:S01]  /*1a00*/  LOP3.LUT R0, R82, 0x78, RZ, 0xc0, !PT ;  /* 0x0000007852007812 */ /* 0x000fe200078ec0ff */
[----:B------:R-:W-:Y:S01]  /*1a10*/  IMAD.SHL.U32 R11, R85, 0x20, RZ ;  /* 0x00000020550b7824 */ /* 0x000fe200078e00ff */
[----:B------:R-:W-:Y:S01]  /*1a20*/  SHF.R.S32.HI R10, RZ, 0x4, R85 ;  /* 0x00000004ff0a7819 */ /* 0x000fe20000011455 */
[----:B------:R-:W-:Y:S01]  /*1a30*/  IMAD R20, R83, c[0x0][0x194], RZ ;  /* 0x0000650053147a24 */ /* 0x000fe200078e02ff */
[----:B------:R-:W-:Y:S02]  /*1a40*/  LOP3.LUT R81, R0, 0x380, R81, 0xf8, !PT ;  /* 0x0000038000517812 */ /* 0x000fe400078ef851 */
[----:B------:R-:W-:Y:S02]  /*1a50*/  SGXT R0, R10, 0x1 ;  /* 0x000000010a00781a */ /* 0x000fe40000000200 */
[C---:B------:R-:W-:Y:S01]  /*1a60*/  LOP3.LUT R10, R85.reuse, 0xc, RZ, 0xc0, !PT ;  /* 0x0000000c550a7812 */ /* 0x040fe200078ec0ff */
[----:B------:R-:W-:Y:S01]  /*1a70*/  IMAD.SHL.U32 R85, R85, 0x80, RZ ;  /* 0x0000008055557824 */ /* 0x000fe200078e00ff */
[----:B------:R-:W-:-:S02]  /*1a80*/  LOP3.LUT R11, R11, 0x60, RZ, 0xc0, !PT ;  /* 0x000000600b0b7812 */ /* 0x000fc400078ec0ff */
[----:B------:R-:W-:Y:S02]  /*1a90*/  LOP3.LUT R0, R81, 0x2008, R0, 0x78, !PT ;  /* 0x0000200851007812 */ /* 0x000fe400078e7800 */
[----:B------:R-:W-:Y:S01]  /*1aa0*/  LOP3.LUT R82, R82, 0xf80, RZ, 0xc0, !PT ;  /* 0x00000f8052527812 */ /* 0x000fe200078ec0ff */
[----:B------:R-:W-:Y:S01]  /*1ab0*/  IMAD R11, R10, 0x800, R11 ;  /* 0x000008000a0b7824 */ /* 0x000fe200078e020b */
[----:B------:R-:W-:Y:S02]  /*1ac0*/  LOP3.LUT R85, R0, 0x1000, R85, 0xf8, !PT ;  /* 0x0000100000557812 */ /* 0x000fe400078ef855 */
[----:B------:R-:W-:Y:S01]  /*1ad0*/  LOP3.LUT R14, R84, R113, RZ, 0xfc, !PT ;  /* 0x00000071540e7212 */ /* 0x000fe200078efcff */
[----:B------:R-:W-:Y:S01]  /*1ae0*/  IMAD R11, R10, 0x2, R11 ;  /* 0x000000020a0b7824 */ /* 0x000fe200078e020b */
[----:B------:R-:W-:Y:S02]  /*1af0*/  LOP3.LUT R10, R85, 0x10, RZ, 0x3c, !PT ;  /* 0x00000010550a7812 */ /* 0x000fe400078e3cff */
[----:B------:R-:W-:Y:S01]  /*1b00*/  LOP3.LUT R15, R84, 0x3c, R113, 0xfe, !PT ;  /* 0x0000003c540f7812 */ /* 0x000fe200078efe71 */
[----:B------:R-:W-:Y:S01]  /*1b10*/  STS.64 [R85], R64 ;  /* 0x0000004055007388 */ /* 0x000fe20000000a00 */
[----:B------:R-:W-:Y:S01]  /*1b20*/  IMAD.IADD R82, R82, 0x1, R11 ;  /* 0x0000000152527824 */ /* 0x000fe200078e020b */
[----:B------:R-:W-:Y:S01]  /*1b30*/  ISETP.GE.AND P0, PT, R83, c[0x0][0x178], PT ;  /* 0x00005e0053007a0c */ /* 0x000fe20003f06270 */
[----:B------:R-:W-:Y:S01]  /*1b40*/  IMAD R45, R14, c[0x0][0x198], RZ ;  /* 0x000066000e2d7a24 */ /* 0x000fe200078e02ff */
[----:B------:R0:W-:Y:S01]  /*1b50*/  STS.64 [R85+0x800], R8 ;  /* 0x0008000855007388 */ /* 0x0001e20000000a00 */
[----:B------:R-:W-:-:S02]  /*1b60*/  LOP3.LUT R16, R84, 0x4, R113, 0xfe, !PT ;  /* 0x0000000454107812 */ /* 0x000fc400078efe71 */
[----:B------:R-:W-:Y:S01]  /*1b70*/  LOP3.LUT R17, R82, 0x18, RZ, 0x3c, !PT ;  /* 0x0000001852117812 */ /* 0x000fe200078e3cff */
[----:B------:R1:W-:Y:S01]  /*1b80*/  STS.64 [R85+0x400], R48 ;  /* 0x0004003055007388 */ /* 0x0003e20000000a00 */
[--C-:B------:R-:W-:Y:S01]  /*1b90*/  LOP3.LUT R0, R84, 0x3a, R113.reuse, 0xfe, !PT ;  /* 0x0000003a54007812 */ /* 0x100fe200078efe71 */
[----:B------:R-:W-:Y:S01]  /*1ba0*/  IMAD R46, R16, c[0x0][0x198], RZ ;  /* 0x00006600102e7a24 */ /* 0x000fe200078e02ff */
[C-C-:B------:R-:W-:Y:S01]  /*1bb0*/  LOP3.LUT R25, R84.reuse, 0x38, R113.reuse, 0xfe, !PT ;  /* 0x0000003854197812 */ /* 0x140fe200078efe71 */
[----:B------:R-:W-:Y:S01]  /*1bc0*/  STS.64 [R85+0xc00], R6 ;  /* 0x000c000655007388 */ /* 0x000fe20000000a00 */
[C-C-:B------:R-:W-:Y:S02]  /*1bd0*/  LOP3.LUT R18, R84.reuse, 0x36, R113.reuse, 0xfe, !PT ;  /* 0x0000003654127812 */ /* 0x140fe400078efe71 */
[----:B------:R-:W-:Y:S01]  /*1be0*/  LOP3.LUT R21, R84, 0x34, R113, 0xfe, !PT ;  /* 0x0000003454157812 */ /* 0x000fe200078efe71 */
[----:B------:R-:W-:Y:S01]  /*1bf0*/  STS.64 [R10+0x4000], R66 ;  /* 0x004000420a007388 */ /* 0x000fe20000000a00 */
[----:B0-----:R-:W-:-:S02]  /*1c00*/  LOP3.LUT R8, R82, 0x8, RZ, 0x3c, !PT ;  /* 0x0000000852087812 */ /* 0x001fc400078e3cff */
[--C-:B------:R-:W-:Y:S01]  /*1c10*/  LOP3.LUT R23, R84, 0x32, R113.reuse, 0xfe, !PT ;  /* 0x0000003254177812 */ /* 0x100fe200078efe71 */
[----:B------:R-:W-:Y:S01]  /*1c20*/  STS.64 [R10+0x4800], R4 ;  /* 0x004800040a007388 */ /* 0x000fe20000000a00 */
[----:B-1----:R-:W-:Y:S02]  /*1c30*/  LOP3.LUT R49, R82, 0x10, RZ, 0x3c, !PT ;  /* 0x0000001052317812 */ /* 0x002fe400078e3cff */
[C-C-:B------:R-:W-:Y:S01]  /*1c40*/  LOP3.LUT R22, R84.reuse, 0x30, R113.reuse, 0xfe, !PT ;  /* 0x0000003054167812 */ /* 0x140fe200078efe71 */
[----:B------:R0:W-:Y:S01]  /*1c50*/  STS.64 [R10+0x4400], R50 ;  /* 0x004400320a007388 */ /* 0x0001e20000000a00 */
[C-C-:B------:R-:W-:Y:S02]  /*1c60*/  LOP3.LUT R24, R84.reuse, 0x2e, R113.reuse, 0xfe, !PT ;  /* 0x0000002e54187812 */ /* 0x140fe400078efe71 */
[C-C-:B------:R-:W-:Y:S01]  /*1c70*/  LOP3.LUT R52, R84.reuse, 0x28, R113.reuse, 0xfe, !PT ;  /* 0x0000002854347812 */ /* 0x140fe200078efe71 */
[----:B------:R-:W-:Y:S01]  /*1c80*/  STS.64 [R10+0x4c00], R2 ;  /* 0x004c00020a007388 */ /* 0x000fe20000000a00 */
[----:B------:R-:W-:-:S02]  /*1c90*/  LOP3.LUT R53, R84, 0x26, R113, 0xfe, !PT ;  /* 0x0000002654357812 */ /* 0x000fc400078efe71 */
[C-C-:B------:R-:W-:Y:S01]  /*1ca0*/  LOP3.LUT R54, R84.reuse, 0x24, R113.reuse, 0xfe, !PT ;  /* 0x0000002454367812 */ /* 0x140fe200078efe71 */
[----:B------:R-:W-:Y:S01]  /*1cb0*/  BAR.SYNC.DEFER_BLOCKING 0x0 ;  /* 0x0000000000007b1d */ /* 0x000fe20000010000 */
[C-C-:B------:R-:W-:Y:S02]  /*1cc0*/  LOP3.LUT R55, R84.reuse, 0x22, R113.reuse, 0xfe, !PT ;  /* 0x0000002254377812 */ /* 0x140fe400078efe71 */
[C-C-:B------:R-:W-:Y:S02]  /*1cd0*/  LOP3.LUT R56, R84.reuse, 0x20, R113.reuse, 0xfe, !PT ;  /* 0x0000002054387812 */ /* 0x140fe400078efe71 */
[C-C-:B0-----:R-:W-:Y:S02]  /*1ce0*/  LOP3.LUT R50, R84.reuse, 0x2c, R113.reuse, 0xfe, !PT ;  /* 0x0000002c54327812 */ /* 0x141fe400078efe71 */
[C-C-:B------:R-:W-:Y:S02]  /*1cf0*/  LOP3.LUT R51, R84.reuse, 0x2a, R113.reuse, 0xfe, !PT ;  /* 0x0000002a54337812 */ /* 0x140fe400078efe71 */
[----:B------:R-:W-:-:S02]  /*1d00*/  LOP3.LUT R48, R84, 0x3e, R113, 0xfe, !PT ;  /* 0x0000003e54307812 */ /* 0x000fc400078efe71 */
[C-C-:B------:R-:W-:Y:S02]  /*1d10*/  LOP3.LUT R36, R84.reuse, 0x1e, R113.reuse, 0xfe, !PT ;  /* 0x0000001e54247812 */ /* 0x140fe400078efe71 */
[C-C-:B------:R-:W-:Y:S02]  /*1d20*/  LOP3.LUT R37, R84.reuse, 0x1c, R113.reuse, 0xfe, !PT ;  /* 0x0000001c54257812 */ /* 0x140fe400078efe71 */
[C-C-:B------:R-:W-:Y:S02]  /*1d30*/  LOP3.LUT R38, R84.reuse, 0x1a, R113.reuse, 0xfe, !PT ;  /* 0x0000001a54267812 */ /* 0x140fe400078efe71 */
[C-C-:B------:R-:W-:Y:S02]  /*1d40*/  LOP3.LUT R39, R84.reuse, 0x18, R113.reuse, 0xfe, !PT ;  /* 0x0000001854277812 */ /* 0x140fe400078efe71 */
[C-C-:B------:R-:W-:Y:S02]  /*1d50*/  LOP3.LUT R40, R84.reuse, 0x16, R113.reuse, 0xfe, !PT ;  /* 0x0000001654287812 */ /* 0x140fe400078efe71 */
[----:B------:R-:W-:-:S02]  /*1d60*/  LOP3.LUT R41, R84, 0x14, R113, 0xfe, !PT ;  /* 0x0000001454297812 */ /* 0x000fc400078efe71 */
[C-C-:B------:R-:W-:Y:S01]  /*1d70*/  LOP3.LUT R42, R84.reuse, 0x12, R113.reuse, 0xfe, !PT ;  /* 0x00000012542a7812 */ /* 0x140fe200078efe71 */
[----:B------:R-:W0:Y:S01]  /*1d80*/  LDS.64 R12, [R82] ;  /* 0x00000000520c7984 */ /* 0x000e220000000a00 */
[C-C-:B------:R-:W-:Y:S02]  /*1d90*/  LOP3.LUT R43, R84.reuse, 0x10, R113.reuse, 0xfe, !PT ;  /* 0x00000010542b7812 */ /* 0x140fe400078efe71 */
[C-C-:B------:R-:W-:Y:S01]  /*1da0*/  LOP3.LUT R44, R84.reuse, 0xe, R113.reuse, 0xfe, !PT ;  /* 0x0000000e542c7812 */ /* 0x140fe200078efe71 */
[----:B------:R-:W1:Y:S01]  /*1db0*/  LDS.64 R10, [R8] ;  /* 0x00000000080a7984 */ /* 0x000e620000000a00 */
[C-C-:B------:R-:W-:Y:S02]  /*1dc0*/  LOP3.LUT R35, R84.reuse, 0xc, R113.reuse, 0xfe, !PT ;  /* 0x0000000c54237812 */ /* 0x140fe400078efe71 */
[C-C-:B------:R-:W-:Y:S01]  /*1dd0*/  LOP3.LUT R34, R84.reuse, 0xa, R113.reuse, 0xfe, !PT ;  /* 0x0000000a54227812 */ /* 0x140fe200078efe71 */
[----:B------:R-:W2:Y:S01]  /*1de0*/  LDS.64 R2, [R49] ;  /* 0x0000000031027984 */ /* 0x000ea20000000a00 */
[----:B------:R-:W-:-:S02]  /*1df0*/  LOP3.LUT R33, R84, 0x8, R113, 0xfe, !PT ;  /* 0x0000000854217812 */ /* 0x000fc400078efe71 */
[C-C-:B------:R-:W-:Y:S01]  /*1e00*/  LOP3.LUT R31, R84.reuse, 0x6, R113.reuse, 0xfe, !PT ;  /* 0x00000006541f7812 */ /* 0x140fe200078efe71 */
[----:B------:R-:W3:Y:S01]  /*1e10*/  LDS.64 R4, [R17] ;  /* 0x0000000011047984 */ /* 0x000ee20000000a00 */
[----:B------:R-:W-:Y:S02]  /*1e20*/  LOP3.LUT R84, R84, 0x2, R113, 0xfe, !PT ;  /* 0x0000000254547812 */ /* 0x000fe400078efe71 */
[----:B------:R-:W-:Y:S01]  /*1e30*/  ISETP.LT.AND P1, PT, R15, c[0x0][0x17c], !P0 ;  /* 0x00005f000f007a0c */ /* 0x000fe20004721270 */
[----:B------:R-:W4:Y:S01]  /*1e40*/  LDS.64 R6, [R82+0x1000] ;  /* 0x0010000052067984 */ /* 0x000f220000000a00 */
[----:B------:R-:W-:Y:S01]  /*1e50*/  ISETP.LT.AND P2, PT, R14, c[0x0][0x17c], !P0 ;  /* 0x00005f000e007a0c */ /* 0x000fe20004741270 */
[----:B------:R-:W-:Y:S01]  /*1e60*/  IMAD R47, R31, c[0x0][0x198], RZ ;  /* 0x000066001f2f7a24 */ /* 0x000fe200078e02ff */
[----:B------:R-:W-:Y:S01]  /*1e70*/  LEA R19, P4, R20, c[0x0][0x170], 0x1 ;  /* 0x00005c0014137a11 */ /* 0x000fe200078808ff */
[----:B------:R-:W5:Y:S01]  /*1e80*/  LDS.64 R8, [R8+0x1000] ;  /* 0x0010000008087984 */ /* 0x000f620000000a00 */
[----:B------:R-:W-:-:S02]  /*1e90*/  ISETP.LT.AND P3, PT, R16, c[0x0][0x17c], !P0 ;  /* 0x00005f0010007a0c */ /* 0x000fc40004761270 */
[C---:B------:R-:W-:Y:S01]  /*1ea0*/  ISETP.LT.AND P5, PT, R84.reuse, c[0x0][0x17c], !P0 ;  /* 0x00005f0054007a0c */ /* 0x040fe200047a1270 */
[----:B------:R-:W5:Y:S01]  /*1eb0*/  LDS.64 R14, [R49+0x1000] ;  /* 0x00100000310e7984 */ /* 0x000f620000000a00 */
[----:B------:R-:W-:Y:S01]  /*1ec0*/  IMAD R84, R84, c[0x0][0x198], RZ ;  /* 0x0000660054547a24 */ /* 0x000fe200078e02ff */
[----:B------:R-:W-:Y:S02]  /*1ed0*/  LEA.HI.X.SX32 R20, R20, c[0x0][0x174], 0x1, P4 ;  /* 0x00005d0014147a11 */ /* 0x000fe400020f0eff */
[----:B------:R-:W5:Y:S01]  /*1ee0*/  LDS.64 R16, [R17+0x1000] ;  /* 0x0010000011107984 */ /* 0x000f620000000a00 */
[CC--:B------:R-:W-:Y:S02]  /*1ef0*/  LEA R26, P6, R45.reuse, R19.reuse, 0x1 ;  /* 0x000000132d1a7211 */ /* 0x0c0fe400078c08ff */
[----:B------:R-:W-:Y:S02]  /*1f00*/  LEA R28, P4, R84, R19, 0x1 ;  /* 0x00000013541c7211 */ /* 0x000fe400078808ff */
[----:B------:R-:W-:-:S02]  /*1f10*/  LEA.HI.X.SX32 R27, R45, R20, 0x1, P6 ;  /* 0x000000142d1b7211 */ /* 0x000fc400030f0eff */
[-C--:B------:R-:W-:Y:S02]  /*1f20*/  LEA R30, P6, R46, R19.reuse, 0x1 ;  /* 0x000000132e1e7211 */ /* 0x080fe400078c08ff */
[-C--:B------:R-:W-:Y:S02]  /*1f30*/  LEA.HI.X.SX32 R29, R84, R20.reuse, 0x1, P4 ;  /* 0x00000014541d7211 */ /* 0x080fe400020f0eff */
[----:B------:R-:W-:Y:S01]  /*1f40*/  LEA R32, P4, R47, R19, 0x1 ;  /* 0x000000132f207211 */ /* 0x000fe200078808ff */
[----:B0-----:R0:W-:Y:S01]  /*1f50*/  @P2 STG.E.U16 [R26.64], R12 ;  /* 0x0000000c1a002986 */ /* 0x0011e2000c101506 */
[----:B------:R-:W-:Y:S02]  /*1f60*/  ISETP.LT.AND P2, PT, R31, c[0x0][0x17c], !P0 ;  /* 0x00005f001f007a0c */ /* 0x000fe40004741270 */
[----:B------:R-:W-:Y:S01]  /*1f70*/  LEA.HI.X.SX32 R31, R46, R20, 0x1, P6 ;  /* 0x000000142e1f7211 */ /* 0x000fe200030f0eff */
[----:B-1----:R1:W-:Y:S01]  /*1f80*/  @P5 STG.E.U16 [R28.64], R10 ;  /* 0x0000000a1c005986 */ /* 0x0023e2000c101506 */
[C---:B------:R-:W-:Y:S01]  /*1f90*/  IMAD R46, R33.reuse, c[0x0][0x198], RZ ;  /* 0x00006600212e7a24 */ /* 0x040fe200078e02ff */
[----:B------:R-:W-:-:S02]  /*1fa0*/  ISETP.LT.AND P5, PT, R33, c[0x0][0x17c], !P0 ;  /* 0x00005f0021007a0c */ /* 0x000fc400047a1270 */
[-C--:B------:R-:W-:Y:S01]  /*1fb0*/  LEA.HI.X.SX32 R33, R47, R20.reuse, 0x1, P4 ;  /* 0x000000142f217211 */ /* 0x080fe200020f0eff */
[----:B--2---:R2:W-:Y:S01]  /*1fc0*/  @P3 STG.E.U16 [R30.64], R2 ;  /* 0x000000021e003986 */ /* 0x0045e2000c101506 */
[C---:B------:R-:W-:Y:S01]  /*1fd0*/  IMAD R47, R34.reuse, c[0x0][0x198], RZ ;  /* 0x00006600222f7a24 */ /* 0x040fe200078e02ff */
[----:B------:R-:W-:Y:S02]  /*1fe0*/  ISETP.LT.AND P3, PT, R34, c[0x0][0x17c], !P0 ;  /* 0x00005f0022007a0c */ /* 0x000fe40004761270 */
[CC--:B0-----:R-:W-:Y:S01]  /*1ff0*/  LEA R26, P4, R46.reuse, R19.reuse, 0x1 ;  /* 0x000000132e1a7211 */ /* 0x0c1fe200078808ff */
[----:B---3--:R0:W-:Y:S01]  /*2000*/  @P2 STG.E.U16 [R32.64], R4 ;  /* 0x0000000420002986 */ /* 0x0081e2000c101506 */
[----:B------:R-:W-:Y:S01]  /*2010*/  LEA R34, P6, R47, R19, 0x1 ;  /* 0x000000132f227211 */ /* 0x000fe200078c08ff */
[C---:B-1----:R-:W-:Y:S01]  /*2020*/  IMAD R29, R35.reuse, c[0x0][0x198], RZ ;  /* 0x00006600231d7a24 */ /* 0x042fe200078e02ff */
[-C--:B------:R-:W-:Y:S02]  /*2030*/  LEA.HI.X.SX32 R27, R46, R20.reuse, 0x1, P4 ;  /* 0x000000142e1b7211 */ /* 0x080fe400020f0eff */
[C---:B------:R-:W-:Y:S01]  /*2040*/  ISETP.LT.AND P4, PT, R44.reuse, c[0x0][0x17c], !P0 ;  /* 0x00005f002c007a0c */ /* 0x040fe20004781270 */
[----:B------:R-:W-:Y:S01]  /*2050*/  IMAD R44, R44, c[0x0][0x198], RZ ;  /* 0x000066002c2c7a24 */ /* 0x000fe200078e02ff */
[----:B------:R-:W-:Y:S01]  /*2060*/  ISETP.LT.AND P2, PT, R35, c[0x0][0x17c], !P0 ;  /* 0x00005f0023007a0c */ /* 0x000fe20004741270 */
[----:B----4-:R-:W-:Y:S01]  /*2070*/  @P5 STG.E.U16 [R26.64], R6 ;  /* 0x000000061a005986 */ /* 0x010fe2000c101506 */
[----:B------:R-:W-:-:S02]  /*2080*/  LEA.HI.X.SX32 R35, R47, R20, 0x1, P6 ;  /* 0x000000142f237211 */ /* 0x000fc400030f0eff */
[CC--:B------:R-:W-:Y:S02]  /*2090*/  LEA R28, P5, R29.reuse, R19.reuse, 0x1 ;  /* 0x000000131d1c7211 */ /* 0x0c0fe400078a08ff */
[C---:B--2---:R-:W-:Y:S01]  /*20a0*/  LEA R30, P6, R44.reuse, R19, 0x1 ;  /* 0x000000132c1e7211 */ /* 0x044fe200078c08ff */
[----:B-----5:R1:W-:Y:S01]  /*20b0*/  @P3 STG.E.U16 [R34.64], R8 ;  /* 0x0000000822003986 */ /* 0x0203e2000c101506 */
[-C--:B------:R-:W-:Y:S02]  /*20c0*/  LEA.HI.X.SX32 R29, R29, R20.reuse, 0x1, P5 ;  /* 0x000000141d1d7211 */ /* 0x080fe400028f0eff */
[----:B------:R-:W-:Y:S01]  /*20d0*/  ISETP.LT.AND P3, PT, R25, c[0x0][0x17c], !P0 ;  /* 0x00005f0019007a0c */ /* 0x000fe20004761270 */
[C---:B------:R-:W-:Y:S01]  /*20e0*/  IMAD R25, R43.reuse, c[0x0][0x198], RZ ;  /* 0x000066002b197a24 */ /* 0x040fe200078e02ff */
[----:B------:R-:W-:Y:S01]  /*20f0*/  LEA.HI.X.SX32 R31, R44, R20, 0x1, P6 ;  /* 0x000000142c1f7211 */ /* 0x000fe200030f0eff */
[----:B------:R2:W-:Y:S01]  /*2100*/  @P2 STG.E.U16 [R28.64], R14 ;  /* 0x0000000e1c002986 */ /* 0x0005e2000c101506 */
[----:B------:R-:W-:-:S02]  /*2110*/  ISETP.LT.AND P5, PT, R43, c[0x0][0x17c], !P0 ;  /* 0x00005f002b007a0c */ /* 0x000fc400047a1270 */
[CC--:B0-----:R-:W-:Y:S01]  /*2120*/  LEA R32, P2, R25.reuse, R19.reuse, 0x1 ;  /* 0x0000001319207211 */ /* 0x0c1fe200078408ff */
[----:B------:R0:W-:Y:S01]  /*2130*/  @P4 STG.E.U16 [R30.64], R16 ;  /* 0x000000101e004986 */ /* 0x0001e2000c101506 */
[C---:B------:R-:W-:Y:S01]  /*2140*/  ISETP.LT.AND P4, PT, R42.reuse, c[0x0][0x17c], !P0 ;  /* 0x00005f002a007a0c */ /* 0x040fe20004781270 */
[----:B------:R-:W-:Y:S01]  /*2150*/  IMAD R42, R42, c[0x0][0x198], RZ ;  /* 0x000066002a2a7a24 */ /* 0x000fe200078e02ff */
[----:B------:R-:W-:Y:S01]  /*2160*/  LEA.HI.X.SX32 R33, R25, R20, 0x1, P2 ;  /* 0x0000001419217211 */ /* 0x000fe200010f0eff */
[----:B-1----:R-:W-:Y:S01]  /*2170*/  IMAD.MOV.U32 R35, RZ, RZ, c[0x0][0x198] ;  /* 0x00006600ff237624 */ /* 0x002fe200078e00ff */
[----:B------:R-:W-:Y:S02]  /*2180*/  PRMT R12, R12, 0x7632, R12 ;  /* 0x000076320c0c7816 */ /* 0x000fe4000000000c */
[C---:B------:R-:W-:Y:S01]  /*2190*/  ISETP.LT.AND P2, PT, R41.reuse, c[0x0][0x17c], !P0 ;  /* 0x00005f0029007a0c */ /* 0x040fe20004741270 */
[----:B------:R-:W-:Y:S01]  /*21a0*/  IMAD R41, R41, c[0x0][0x198], RZ ;  /* 0x0000660029297a24 */ /* 0x000fe200078e02ff */
[-C--:B------:R-:W-:Y:S01]  /*21b0*/  LEA R26, P6, R42, R19.reuse, 0x1 ;  /* 0x000000132a1a7211 */ /* 0x080fe200078c08ff */
[----:B------:R1:W-:Y:S01]  /*21c0*/  @P5 STG.E.U16 [R32.64], R12 ;  /* 0x0000000c20005986 */ /* 0x0003e2000c101506 */
[----:B------:R-:W-:Y:S01]  /*21d0*/  PRMT R10, R10, 0x7632, R10 ;  /* 0x000076320a0a7816 */ /* 0x000fe2000000000a */
[----:B------:R-:W-:Y:S01]  /*21e0*/  IMAD R45, R35, 0x20, R45 ;  /* 0x00000020232d7824 */ /* 0x000fe200078e022d */
[----:B--2---:R-:W-:-:S02]  /*21f0*/  LEA R28, P5, R41, R19, 0x1 ;  /* 0x00000013291c7211 */ /* 0x004fc400078a08ff */
[-C--:B------:R-:W-:Y:S02]  /*2200*/  LEA.HI.X.SX32 R27, R42, R20.reuse, 0x1, P6 ;  /* 0x000000142a1b7211 */ /* 0x080fe400030f0eff */
[C---:B------:R-:W-:Y:S01]  /*2210*/  ISETP.LT.AND P6, PT, R40.reuse, c[0x0][0x17c], !P0 ;  /* 0x00005f0028007a0c */ /* 0x040fe200047c1270 */
[----:B------:R-:W-:Y:S01]  /*2220*/  IMAD R40, R40, c[0x0][0x198], RZ ;  /* 0x0000660028287a24 */ /* 0x000fe200078e02ff */
[-C--:B------:R-:W-:Y:S01]  /*2230*/  LEA.HI.X.SX32 R29, R41, R20.reuse, 0x1, P5 ;  /* 0x00000014291d7211 */ /* 0x080fe200028f0eff */
[----:B------:R2:W-:Y:S01]  /*2240*/  @P4 STG.E.U16 [R26.64], R10 ;  /* 0x0000000a1a004986 */ /* 0x0005e2000c101506 */
[----:B------:R-:W-:Y:S01]  /*2250*/  PRMT R14, R2, 0x7632, R14 ;  /* 0x00007632020e7816 */ /* 0x000fe2000000000e */
[----:B------:R-:W-:Y:S01]  /*2260*/  IMAD R2, R38, c[0x0][0x198], RZ ;  /* 0x0000660026027a24 */ /* 0x000fe200078e02ff */
[----:B0-----:R-:W-:Y:S02]  /*2270*/  LEA R30, P4, R40, R19, 0x1 ;  /* 0x00000013281e7211 */ /* 0x001fe400078808ff */
[----:B------:R-:W-:Y:S01]  /*2280*/  PRMT R4, R4, 0x7632, R4 ;  /* 0x0000763204047816 */ /* 0x000fe20000000004 */
[----:B------:R0:W-:Y:S01]  /*2290*/  @P2 STG.E.U16 [R28.64], R14 ;  /* 0x0000000e1c002986 */ /* 0x0001e2000c101506 */
[C---:B------:R-:W-:Y:S01]  /*22a0*/  ISETP.LT.AND P2, PT, R39.reuse, c[0x0][0x17c], !P0 ;  /* 0x00005f0027007a0c */ /* 0x040fe20004741270 */
[----:B------:R-:W-:Y:S01]  /*22b0*/  IMAD R39, R39, c[0x0][0x198], RZ ;  /* 0x0000660027277a24 */ /* 0x000fe200078e02ff */
[----:B------:R-:W-:-:S02]  /*22c0*/  LEA.HI.X.SX32 R31, R40, R20, 0x1, P4 ;  /* 0x00000014281f7211 */ /* 0x000fc400020f0eff */
[----:B------:R-:W-:Y:S02]  /*22d0*/  ISETP.LT.AND P4, PT, R38, c[0x0][0x17c], !P0 ;  /* 0x00005f0026007a0c */ /* 0x000fe40004781270 */
[CC--:B-1----:R-:W-:Y:S01]  /*22e0*/  LEA R32, P5, R39.reuse, R19.reuse, 0x1 ;  /* 0x0000001327207211 */ /* 0x0c2fe200078a08ff */
[----:B------:R1:W-:Y:S01]  /*22f0*/  @P6 STG.E.U16 [R30.64], R4 ;  /* 0x000000041e006986 */ /* 0x0003e2000c101506 */
[----:B--2---:R-:W-:Y:S02]  /*2300*/  LEA R26, P6, R2, R19, 0x1 ;  /* 0x00000013021a7211 */ /* 0x004fe400078c08ff */
[----:B------:R-:W-:Y:S02]  /*2310*/  PRMT R16, R6, 0x7632, R16 ;  /* 0x0000763206107816 */ /* 0x000fe40000000010 */
[----:B------:R-:W-:Y:S02]  /*2320*/  LEA.HI.X.SX32 R33, R39, R20, 0x1, P5 ;  /* 0x0000001427217211 */ /* 0x000fe400028f0eff */
[----:B------:R-:W-:-:S02]  /*2330*/  PRMT R8, R8, 0x7632, R8 ;  /* 0x0000763208087816 */ /* 0x000fc40000000008 */
[----:B------:R-:W-:Y:S01]  /*2340*/  LEA.HI.X.SX32 R27, R2, R20, 0x1, P6 ;  /* 0x00000014021b7211 */ /* 0x000fe200030f0eff */
[----:B------:R2:W-:Y:S01]  /*2350*/  @P2 STG.E.U16 [R32.64], R16 ;  /* 0x0000001020002986 */ /* 0x0005e2000c101506 */
[C---:B------:R-:W-:Y:S01]  /*2360*/  ISETP.LT.AND P5, PT, R37.reuse, c[0x0][0x17c], !P0 ;  /* 0x00005f0025007a0c */ /* 0x040fe200047a1270 */
[----:B------:R-:W-:Y:S01]  /*2370*/  IMAD R37, R37, c[0x0][0x198], RZ ;  /* 0x0000660025257a24 */ /* 0x000fe200078e02ff */
[----:B0-----:R-:W-:Y:S01]  /*2380*/  PRMT R14, R14, 0x7632, R14 ;  /* 0x000076320e0e7816 */ /* 0x001fe2000000000e */
[----:B------:R0:W-:Y:S01]  /*2390*/  @P4 STG.E.U16 [R26.64], R8 ;  /* 0x000000081a004986 */ /* 0x0001e2000c101506 */
[C---:B------:R-:W-:Y:S01]  /*23a0*/  ISETP.LT.AND P4, PT, R36.reuse, c[0x0][0x17c], !P0 ;  /* 0x00005f0024007a0c */ /* 0x040fe20004781270 */
[----:B------:R-:W-:Y:S01]  /*23b0*/  IMAD R36, R36, c[0x0][0x198], RZ ;  /* 0x0000660024247a24 */ /* 0x000fe200078e02ff */
[----:B------:R-:W-:Y:S01]  /*23c0*/  LEA R28, P2, R37, R19, 0x1 ;  /* 0x00000013251c7211 */ /* 0x000fe200078408ff */
[----:B------:R-:W-:-:S03]  /*23d0*/  IMAD R2, R35, 0x2, R45 ;  /* 0x0000000223027824 */ /* 0x000fc600078e022d */
[-C--:B------:R-:W-:Y:S01]  /*23e0*/  LEA.HI.X.SX32 R29, R37, R20.reuse, 0x1, P2 ;  /* 0x00000014251d7211 */ /* 0x080fe200010f0eff */
[----:B-1----:R-:W-:Y:S01]  /*23f0*/  IMAD R4, R35, 0x2, R2 ;  /* 0x0000000223047824 */ /* 0x002fe200078e0202 */
[----:B------:R-:W-:Y:S02]  /*2400*/  ISETP.LT.AND P2, PT, R56, c[0x0][0x17c], !P0 ;  /* 0x00005f0038007a0c */ /* 0x000fe40004741270 */
[-C--:B------:R-:W-:Y:S01]  /*2410*/  LEA R30, P6, R36, R19.reuse, 0x1 ;  /* 0x00000013241e7211 */ /* 0x080fe200078c08ff */
[----:B------:R1:W-:Y:S01]  /*2420*/  @P5 STG.E.U16 [R28.64], R14 ;  /* 0x0000000e1c005986 */ /* 0x0003e2000c101506 */
[----:B--2---:R-:W-:Y:S02]  /*2430*/  PRMT R16, R16, 0x7632, R16 ;  /* 0x0000763210107816 */ /* 0x004fe40000000010 */
[----:B------:R-:W-:Y:S02]  /*2440*/  LEA.HI.X.SX32 R31, R36, R20, 0x1, P6 ;  /* 0x00000014241f7211 */ /* 0x000fe400030f0eff */
[----:B0-----:R-:W-:-:S02]  /*2450*/  LEA R26, P5, R45, R19, 0x1 ;  /* 0x000000132d1a7211 */ /* 0x001fc400078a08ff */
[----:B------:R-:W-:Y:S01]  /*2460*/  ISETP.LT.AND P6, PT, R55, c[0x0][0x17c], !P0 ;  /* 0x00005f0037007a0c */ /* 0x000fe200047c1270 */
[----:B------:R0:W-:Y:S01]  /*2470*/  @P4 STG.E.U16 [R30.64], R16 ;  /* 0x000000101e004986 */ /* 0x0001e2000c101506 */
[-C--:B------:R-:W-:Y:S02]  /*2480*/  LEA.HI.X.SX32 R27, R45, R20.reuse, 0x1, P5 ;  /* 0x000000142d1b7211 */ /* 0x080fe400028f0eff */
[-C--:B------:R-:W-:Y:S02]  /*2490*/  LEA R32, P5, R2, R19.reuse, 0x1 ;  /* 0x0000001302207211 */ /* 0x080fe400078a08ff */
[----:B------:R-:W-:Y:S01]  /*24a0*/  ISETP.LT.AND P4, PT, R54, c[0x0][0x17c], !P0 ;  /* 0x00005f0036007a0c */ /* 0x000fe20004781270 */
[----:B------:R2:W-:Y:S01]  /*24b0*/  @P2 STG.E.U16 [R26.64], R13 ;  /* 0x0000000d1a002986 */ /* 0x0005e2000c101506 */
[----:B------:R-:W-:Y:S01]  /*24c0*/  LEA.HI.X.SX32 R33, R2, R20, 0x1, P5 ;  /* 0x0000001402217211 */ /* 0x000fe200028f0eff */
[----:B------:R-:W-:Y:S01]  /*24d0*/  IMAD R2, R35, 0x2, R4 ;  /* 0x0000000223027824 */ /* 0x000fe200078e0204 */
[----:B-1----:R-:W-:-:S02]  /*24e0*/  LEA R28, P2, R4, R19, 0x1 ;  /* 0x00000013041c7211 */ /* 0x002fc400078408ff */
[----:B------:R-:W-:Y:S01]  /*24f0*/  ISETP.LT.AND P5, PT, R53, c[0x0][0x17c], !P0 ;  /* 0x00005f0035007a0c */ /* 0x000fe200047a1270 */
[----:B------:R1:W-:Y:S01]  /*2500*/  @P6 STG.E.U16 [R32.64], R11 ;  /* 0x0000000b20006986 */ /* 0x0003e2000c101506 */
[-C--:B------:R-:W-:Y:S01]  /*2510*/  LEA.HI.X.SX32 R29, R4, R20.reuse, 0x1, P2 ;  /* 0x00000014041d7211 */ /* 0x080fe200010f0eff */
[C---:B------:R-:W-:Y:S01]  /*2520*/  IMAD R4, R35.reuse, 0x2, R2 ;  /* 0x0000000223047824 */ /* 0x040fe200078e0202 */
[-C--:B0-----:R-:W-:Y:S02]  /*2530*/  LEA R30, P6, R2, R19.reuse, 0x1 ;  /* 0x00000013021e7211 */ /* 0x081fe400078c08ff */
[----:B------:R-:W-:Y:S01]  /*2540*/  ISETP.LT.AND P2, PT, R52, c[0x0][0x17c], !P0 ;  /* 0x00005f0034007a0c */ /* 0x000fe20004741270 */
[----:B------:R0:W-:Y:S01]  /*2550*/  @P4 STG.E.U16 [R28.64], R3 ;  /* 0x000000031c004986 */ /* 0x0001e2000c101506 */
[----:B------:R-:W-:Y:S01]  /*2560*/  LEA.HI.X.SX32 R31, R2, R20, 0x1, P6 ;  /* 0x00000014021f7211 */ /* 0x000fe200030f0eff */
[----:B------:R-:W-:Y:S01]  /*2570*/  IMAD R2, R35, 0x2, R4 ;  /* 0x0000000223027824 */ /* 0x000fe200078e0204 */
[----:B--2---:R-:W-:-:S02]  /*2580*/  LEA R26, P4, R4, R19, 0x1 ;  /* 0x00000013041a7211 */ /* 0x004fc400078808ff */
[----:B------:R-:W-:Y:S01]  /*2590*/  ISETP.LT.AND P6, PT, R51, c[0x0][0x17c], !P0 ;  /* 0x00005f0033007a0c */ /* 0x000fe200047c1270 */
[----:B------:R-:W-:Y:S01]  /*25a0*/  @P5 STG.E.U16 [R30.64], R5 ;  /* 0x000000051e005986 */ /* 0x000fe2000c101506 */
[-C--:B------:R-:W-:Y:S01]  /*25b0*/  LEA.HI.X.SX32 R27, R4, R20.reuse, 0x1, P4 ;  /* 0x00000014041b7211 */ /* 0x080fe200020f0eff */
[C---:B------:R-:W-:Y:S01]  /*25c0*/  IMAD R4, R35.reuse, 0x2, R2 ;  /* 0x0000000223047824 */ /* 0x040fe200078e0202 */
[-C--:B-1----:R-:W-:Y:S02]  /*25d0*/  LEA R32, P5, R2, R19.reuse, 0x1 ;  /* 0x0000001302207211 */ /* 0x082fe400078a08ff */
[----:B------:R-:W-:Y:S01]  /*25e0*/  ISETP.LT.AND P4, PT, R50, c[0x0][0x17c], !P0 ;  /* 0x00005f0032007a0c */ /* 0x000fe20004781270 */
[----:B------:R-:W-:Y:S01]  /*25f0*/  @P2 STG.E.U16 [R26.64], R7 ;  /* 0x000000071a002986 */ /* 0x000fe2000c101506 */
[----:B------:R-:W-:Y:S01]  /*2600*/  LEA.HI.X.SX32 R33, R2, R20, 0x1, P5 ;  /* 0x0000001402217211 */ /* 0x000fe200028f0eff */
[----:B------:R-:W-:Y:S01]  /*2610*/  IMAD R2, R35, 0x2, R4 ;  /* 0x0000000223027824 */ /* 0x000fe200078e0204 */
[----:B0-----:R-:W-:-:S02]  /*2620*/  LEA R28, P2, R4, R19, 0x1 ;  /* 0x00000013041c7211 */ /* 0x001fc400078408ff */
[----:B------:R-:W-:Y:S01]  /*2630*/  ISETP.LT.AND P5, PT, R24, c[0x0][0x17c], !P0 ;  /* 0x00005f0018007a0c */ /* 0x000fe200047a1270 */
[----:B------:R-:W-:Y:S01]  /*2640*/  @P6 STG.E.U16 [R32.64], R9 ;  /* 0x0000000920006986 */ /* 0x000fe2000c101506 */
[-C--:B------:R-:W-:Y:S01]  /*2650*/  LEA.HI.X.SX32 R29, R4, R20.reuse, 0x1, P2 ;  /* 0x00000014041d7211 */ /* 0x080fe200010f0eff */
[----:B------:R-:W-:Y:S01]  /*2660*/  IMAD R4, R35, 0x2, R2 ;  /* 0x0000000223047824 */ /* 0x000fe200078e0202 */
[C---:B------:R-:W-:Y:S02]  /*2670*/  LEA R24, P6, R2.reuse, R19, 0x1 ;  /* 0x0000001302187211 */ /* 0x040fe400078c08ff */
[----:B------:R-:W-:Y:S01]  /*2680*/  ISETP.LT.AND P2, PT, R23, c[0x0][0x17c], !P0 ;  /* 0x00005f0017007a0c */ /* 0x000fe20004741270 */
[----:B------:R-:W-:Y:S01]  /*2690*/  @P4 STG.E.U16 [R28.64], R15 ;  /* 0x0000000f1c004986 */ /* 0x000fe2000c101506 */
[----:B------:R-:W-:Y:S01]  /*26a0*/  LEA.HI.X.SX32 R25, R2, R20, 0x1, P6 ;  /* 0x0000001402197211 */ /* 0x000fe200030f0eff */
[----:B------:R-:W-:Y:S01]  /*26b0*/  IMAD R2, R35, 0x2, R4 ;  /* 0x0000000223027824 */ /* 0x000fe200078e0204 */
[----:B------:R-:W-:-:S02]  /*26c0*/  ISETP.LT.AND P4, PT, R22, c[0x0][0x17c], !P0 ;  /* 0x00005f0016007a0c */ /* 0x000fc40004781270 */
[CC--:B------:R-:W-:Y:S01]  /*26d0*/  LEA R22, P6, R4.reuse, R19.reuse, 0x1 ;  /* 0x0000001304167211 */ /* 0x0c0fe200078c08ff */
[----:B------:R0:W-:Y:S01]  /*26e0*/  @P5 STG.E.U16 [R24.64], R17 ;  /* 0x0000001118005986 */ /* 0x0001e2000c101506 */
[----:B------:R-:W-:Y:S02]  /*26f0*/  PRMT R11, R13, 0x7632, R11 ;  /* 0x000076320d0b7816 */ /* 0x000fe4000000000b */
[-C--:B------:R-:W-:Y:S01]  /*2700*/  LEA.HI.X.SX32 R23, R4, R20.reuse, 0x1, P6 ;  /* 0x0000001404177211 */ /* 0x080fe200030f0eff */
[----:B------:R-:W-:Y:S01]  /*2710*/  IMAD R4, R35, 0x2, R2 ;  /* 0x0000000223047824 */ /* 0x000fe200078e0202 */
[C---:B------:R-:W-:Y:S02]  /*2720*/  LEA R12, P6, R2.reuse, R19, 0x1 ;  /* 0x00000013020c7211 */ /* 0x040fe400078c08ff */
[----:B------:R-:W-:Y:S02]  /*2730*/  PRMT R3, R11, 0x7632, R3 ;  /* 0x000076320b037816 */ /* 0x000fe40000000003 */
[----:B------:R-:W-:Y:S01]  /*2740*/  LEA.HI.X.SX32 R13, R2, R20, 0x1, P6 ;  /* 0x00000014020d7211 */ /* 0x000fe200030f0eff */
[----:B------:R-:W-:Y:S01]  /*2750*/  IMAD R2, R35, 0x2, R4 ;  /* 0x0000000223027824 */ /* 0x000fe200078e0204 */
[----:B------:R1:W-:Y:S01]  /*2760*/  @P4 STG.E.U16 [R22.64], R11 ;  /* 0x0000000b16004986 */ /* 0x0003e2000c101506 */
[----:B------:R-:W-:-:S02]  /*2770*/  ISETP.LT.AND P5, PT, R21, c[0x0][0x17c], !P0 ;  /* 0x00005f0015007a0c */ /* 0x000fc400047a1270 */
[C---:B------:R-:W-:Y:S01]  /*2780*/  IMAD R6, R35.reuse, 0x2, R2 ;  /* 0x0000000223067824 */ /* 0x040fe200078e0202 */
[----:B------:R2:W-:Y:S01]  /*2790*/  @P2 STG.E.U16 [R12.64], R3 ;  /* 0x000000030c002986 */ /* 0x0005e2000c101506 */
[-C--:B------:R-:W-:Y:S02]  /*27a0*/  LEA R10, P2, R4, R19.reuse, 0x1 ;  /* 0x00000013040a7211 */ /* 0x080fe400078408ff */
[C---:B------:R-:W-:Y:S01]  /*27b0*/  IMAD R8, R35.reuse, 0x2, R6 ;  /* 0x0000000223087824 */ /* 0x040fe200078e0206 */
[-C--:B0-----:R-:W-:Y:S02]  /*27c0*/  LEA R24, P4, R2, R19.reuse, 0x1 ;  /* 0x0000001302187211 */ /* 0x081fe400078808ff */
[----:B------:R-:W-:Y:S02]  /*27d0*/  LEA R26, P6, R6, R19, 0x1 ;  /* 0x00000013061a7211 */ /* 0x000fe400078c08ff */
[-C--:B-1----:R-:W-:Y:S01]  /*27e0*/  LEA.HI.X.SX32 R11, R4, R20.reuse, 0x1, P2 ;  /* 0x00000014040b7211 */ /* 0x082fe200010f0eff */
[----:B------:R-:W-:Y:S01]  /*27f0*/  IMAD R4, R35, 0x2, R8 ;  /* 0x0000000223047824 */ /* 0x000fe200078e0208 */
[----:B------:R-:W-:-:S02]  /*2800*/  LEA.HI.X.SX32 R25, R2, R20, 0x1, P4 ;  /* 0x0000001402197211 */ /* 0x000fc400020f0eff */
[----:B------:R-:W-:Y:S01]  /*2810*/  ISETP.LT.AND P4, PT, R18, c[0x0][0x17c], !P0 ;  /* 0x00005f0012007a0c */ /* 0x000fe20004781270 */
[----:B------:R-:W-:Y:S01]  /*2820*/  IMAD R2, R35, 0x2, R4 ;  /* 0x0000000223027824 */ /* 0x000fe200078e0204 */
[C---:B--2---:R-:W-:Y:S02]  /*2830*/  LEA R12, P2, R4.reuse, R19, 0x1 ;  /* 0x00000013040c7211 */ /* 0x044fe400078408ff */
[----:B------:R-:W-:Y:S02]  /*2840*/  PRMT R5, R3, 0x7632, R5 ;  /* 0x0000763203057816 */ /* 0x000fe40000000005 */
[----:B------:R-:W-:Y:S02]  /*2850*/  LEA.HI.X.SX32 R13, R4, R20, 0x1, P2 ;  /* 0x00000014040d7211 */ /* 0x000fe400010f0eff */
[----:B------:R-:W-:Y:S01]  /*2860*/  ISETP.LT.AND P2, PT, R0, c[0x0][0x17c], !P0 ;  /* 0x00005f0000007a0c */ /* 0x000fe20004741270 */
[----:B------:R0:W-:Y:S01]  /*2870*/  @P5 STG.E.U16 [R10.64], R5 ;  /* 0x000000050a005986 */ /* 0x0001e2000c101506 */
[----:B------:R-:W-:-:S02]  /*2880*/  ISETP.LT.AND P0, PT, R48, c[0x0][0x17c], !P0 ;  /* 0x00005f0030007a0c */ /* 0x000fc40004701270 */
[-C--:B------:R-:W-:Y:S02]  /*2890*/  LEA.HI.X.SX32 R27, R6, R20.reuse, 0x1, P6 ;  /* 0x00000014061b7211 */ /* 0x080fe400030f0eff */
[C---:B------:R-:W-:Y:S02]  /*28a0*/  LEA R22, P6, R8.reuse, R19, 0x1 ;  /* 0x0000001308167211 */ /* 0x040fe400078c08ff */
[----:B------:R-:W-:Y:S02]  /*28b0*/  PRMT R0, R5, 0x7632, R0 ;  /* 0x0000763205007816 */ /* 0x000fe40000000000 */
[----:B------:R-:W-:Y:S02]  /*28c0*/  PRMT R7, R7, 0x7632, R7 ;  /* 0x0000763207077816 */ /* 0x000fe40000000007 */
[----:B------:R-:W-:Y:S01]  /*28d0*/  LEA.HI.X.SX32 R23, R8, R20, 0x1, P6 ;  /* 0x0000001408177211 */ /* 0x000fe200030f0eff */
[----:B------:R0:W-:Y:S01]  /*28e0*/  @P4 STG.E.U16 [R24.64], R0 ;  /* 0x0000000018004986 */ /* 0x0001e2000c101506 */
[----:B------:R-:W-:-:S02]  /*28f0*/  PRMT R9, R9, 0x7632, R9 ;  /* 0x0000763209097816 */ /* 0x000fc40000000009 */
[----:B------:R-:W-:Y:S01]  /*2900*/  PRMT R6, R15, 0x7632, R6 ;  /* 0x000076320f067816 */ /* 0x000fe20000000006 */
[----:B------:R0:W-:Y:S01]  /*2910*/  @P3 STG.E.U16 [R26.64], R7 ;  /* 0x000000071a003986 */ /* 0x0001e2000c101506 */
[----:B------:R-:W-:-:S03]  /*2920*/  LEA R18, P6, R2, R19, 0x1 ;  /* 0x0000001302127211 */ /* 0x000fc600078c08ff */
[----:B------:R0:W-:Y:S01]  /*2930*/  @P2 STG.E.U16 [R22.64], R9 ;  /* 0x0000000916002986 */ /* 0x0001e2000c101506 */
[----:B------:R-:W-:-:S03]  /*2940*/  LEA.HI.X.SX32 R19, R2, R20, 0x1, P6 ;  /* 0x0000001402137211 */ /* 0x000fc600030f0eff */
[----:B------:R0:W-:Y:S01]  /*2950*/  @P1 STG.E.U16 [R12.64], R6 ;  /* 0x000000060c001986 */ /* 0x0001e2000c101506 */
[----:B------:R-:W-:Y:S05]  /*2960*/  @!P0 EXIT ;  /* 0x000000000000894d */ /* 0x000fea0003800000 */
[----:B0-----:R-:W-:-:S05]  /*2970*/  PRMT R9, R17, 0x7632, R9 ;  /* 0x0000763211097816 */ /* 0x001fca0000000009 */
[----:B------:R-:W-:Y:S01]  /*2980*/  STG.E.U16 [R18.64], R9 ;  /* 0x0000000912007986 */ /* 0x000fe2000c101506 */
[----:B------:R-:W-:Y:S05]  /*2990*/  EXIT ;  /* 0x000000000000794d */ /* 0x000fea0003800000 */
.L_x_3:
[----:B------:R-:W-:-:S00]  /*29a0*/  BRA `(.L_x_3) ;  /* 0xfffffff000007947 */ /* 0x000fc0000383ffff */
[----:B------:R-:W-:-:S00]  /*29b0*/  NOP ;  /* 0x0000000000007918 */ /* 0x000fc00000000000 */
        /* <DEDUP_REMOVED lines=12> */
.L_x_4:


//--------------------- .nv.shared.matmul_kernel  --------------------------
	.section	.nv.shared.matmul_kernel,"aw",@nobits
	.sectionflags	@""
	.align	16
